	.target	sm_90a

	.elftype	@"ET_EXEC"


//--------------------- .note.nv.tkinfo           --------------------------
	.section	.note.nv.tkinfo,"",@"SHT_NOTE"
	.sectionflags	@"SHF_NOTE_NV_TKINFO"
	.tkinfo
        /*0018*/ 	.word	0x00000002
        /*0030*/ 	.string	""
        /*0030*/ 	.string	"ptxas"
        /*0030*/ 	.string	"Cuda compilation tools, release 13.0, V13.0.88"
        /*0030*/ 	.string	"Build cuda_13.0.r13.0/compiler.36424714_0"
        /*0030*/ 	.string	"-arch sm_90a -m 64 "



//--------------------- .note.nv.cuinfo           --------------------------
	.section	.note.nv.cuinfo,"",@"SHT_NOTE"
	.sectionflags	@"SHF_NOTE_NV_CUINFO"
        /*0018*/ 	.short	0x0002
        /*001a*/ 	.short	0x005a
        /*001c*/ 	.short	0x0082
	.zero		2


//--------------------- .nv.info                  --------------------------
	.section	.nv.info,"",@"SHT_CUDA_INFO"
	.align	4


	//----- nvinfo : EIATTR_REGCOUNT
	.align		4
        /*0000*/ 	.byte	0x04, 0x2f
        /*0002*/ 	.short	(.L_12 - .L_11)
	.align		4
.L_11:
        /*0004*/ 	.word	index@(_ZN7cutlass13device_kernelIN5flash19enable_sm80_to_sm89INS1_16FlashAttnFwdSm80INS1_25CollectiveMainloopFwdSm80ILi4ELi1ELb0EN4cute5tupleIJNS5_1CILi128EEENS7_ILi64EEES8_EEELi128ENS_10bfloat16_tEfNS_4arch4Sm80ELb1ELb0ELb1ELb1ELb0ELb1ELb1ELb0EEENS1_21CollectiveEpilogueFwdINS6_IJS8_S8_S9_EEENS6_IJNS7_ILi1EEESH_SH_EEESB_SD_Li128ELb1ELb1ELb0ELb0EEENS1_19SingleTileSchedulerILb1ELb0ELb1ELi128EEEEEEEEEvNT_6ParamsE)
        /*0008*/ 	.word	0x00000004


	//----- nvinfo : EIATTR_FRAME_SIZE
	.align		4
.L_12:
        /*000c*/ 	.byte	0x04, 0x11
        /*000e*/ 	.short	(.L_14 - .L_13)
	.align		4
.L_13:
        /*0010*/ 	.word	index@(_ZN7cutlass13device_kernelIN5flash19enable_sm80_to_sm89INS1_16FlashAttnFwdSm80INS1_25CollectiveMainloopFwdSm80ILi4ELi1ELb0EN4cute5tupleIJNS5_1CILi128EEENS7_ILi64EEES8_EEELi128ENS_10bfloat16_tEfNS_4arch4Sm80ELb1ELb0ELb1ELb1ELb0ELb1ELb1ELb0EEENS1_21CollectiveEpilogueFwdINS6_IJS8_S8_S9_EEENS6_IJNS7_ILi1EEESH_SH_EEESB_SD_Li128ELb1ELb1ELb0ELb0EEENS1_19SingleTileSchedulerILb1ELb0ELb1ELi128EEEEEEEEEvNT_6ParamsE)
        /*0014*/ 	.word	0x00000000


	//----- nvinfo : EIATTR_REGCOUNT
	.align		4
.L_14:
        /*0018*/ 	.byte	0x04, 0x2f
        /*001a*/ 	.short	(.L_16 - .L_15)
	.align		4
.L_15:
        /*001c*/ 	.word	index@(_ZN7cutlass13device_kernelIN5flash19enable_sm80_to_sm89INS1_16FlashAttnFwdSm80INS1_25CollectiveMainloopFwdSm80ILi4ELi1ELb0EN4cute5tupleIJNS5_1CILi128EEENS7_ILi64EEES8_EEELi128ENS_10bfloat16_tEfNS_4arch4Sm80ELb1ELb0ELb1ELb1ELb0ELb0ELb1ELb0EEENS1_21CollectiveEpilogueFwdINS6_IJS8_S8_S9_EEENS6_IJNS7_ILi1EEESH_SH_EEESB_SD_Li128ELb1ELb1ELb0ELb0EEENS1_19SingleTileSchedulerILb1ELb0ELb1ELi128EEEEEEEEEvNT_6ParamsE)
        /*0020*/ 	.word	0x00000004


	//----- nvinfo : EIATTR_FRAME_SIZE
	.align		4
.L_16:
        /*0024*/ 	.byte	0x04, 0x11
        /*0026*/ 	.short	(.L_18 - .L_17)
	.align		4
.L_17:
        /*0028*/ 	.word	index@(_ZN7cutlass13device_kernelIN5flash19enable_sm80_to_sm89INS1_16FlashAttnFwdSm80INS1_25CollectiveMainloopFwdSm80ILi4ELi1ELb0EN4cute5tupleIJNS5_1CILi128EEENS7_ILi64EEES8_EEELi128ENS_10bfloat16_tEfNS_4arch4Sm80ELb1ELb0ELb1ELb1ELb0ELb0ELb1ELb0EEENS1_21CollectiveEpilogueFwdINS6_IJS8_S8_S9_EEENS6_IJNS7_ILi1EEESH_SH_EEESB_SD_Li128ELb1ELb1ELb0ELb0EEENS1_19SingleTileSchedulerILb1ELb0ELb1ELi128EEEEEEEEEvNT_6ParamsE)
        /*002c*/ 	.word	0x00000000


	//----- nvinfo : EIATTR_REGCOUNT
	.align		4
.L_18:
        /*0030*/ 	.byte	0x04, 0x2f
        /*0032*/ 	.short	(.L_20 - .L_19)
	.align		4
.L_19:
        /*0034*/ 	.word	index@(_ZN7cutlass13device_kernelIN5flash19enable_sm80_to_sm89INS1_16FlashAttnFwdSm80INS1_25CollectiveMainloopFwdSm80ILi4ELi1ELb0EN4cute5tupleIJNS5_1CILi128EEENS7_ILi64EEES8_EEELi128ENS_10bfloat16_tEfNS_4arch4Sm80ELb1ELb0ELb1ELb0ELb0ELb0ELb1ELb0EEENS1_21CollectiveEpilogueFwdINS6_IJS8_S8_S9_EEENS6_IJNS7_ILi1EEESH_SH_EEESB_SD_Li128ELb0ELb1ELb0ELb0EEENS1_30DynamicPersistentTileSchedulerILi128ELi128ELb0ELb1ELb0EEEEEEEEEvNT_6ParamsE)
        /*0038*/ 	.word	0x00000004


	//----- nvinfo : EIATTR_FRAME_SIZE
	.align		4
.L_20:
        /*003c*/ 	.byte	0x04, 0x11
        /*003e*/ 	.short	(.L_22 - .L_21)
	.align		4
.L_21:
        /*0040*/ 	.word	index@(_ZN7cutlass13device_kernelIN5flash19enable_sm80_to_sm89INS1_16FlashAttnFwdSm80INS1_25CollectiveMainloopFwdSm80ILi4ELi1ELb0EN4cute5tupleIJNS5_1CILi128EEENS7_ILi64EEES8_EEELi128ENS_10bfloat16_tEfNS_4arch4Sm80ELb1ELb0ELb1ELb0ELb0ELb0ELb1ELb0EEENS1_21CollectiveEpilogueFwdINS6_IJS8_S8_S9_EEENS6_IJNS7_ILi1EEESH_SH_EEESB_SD_Li128ELb0ELb1ELb0ELb0EEENS1_30DynamicPersistentTileSchedulerILi128ELi128ELb0ELb1ELb0EEEEEEEEEvNT_6ParamsE)
        /*0044*/ 	.word	0x00000000


	//----- nvinfo : EIATTR_REGCOUNT
	.align		4
.L_22:
        /*0048*/ 	.byte	0x04, 0x2f
        /*004a*/ 	.short	(.L_24 - .L_23)
	.align		4
.L_23:
        /*004c*/ 	.word	index@(_ZN7cutlass13device_kernelIN5flash19enable_sm80_to_sm89INS1_16FlashAttnFwdSm80INS1_25CollectiveMainloopFwdSm80ILi4ELi1ELb0EN4cute5tupleIJNS5_1CILi128EEENS7_ILi48EEES8_EEELi128ENS_10bfloat16_tEfNS_4arch4Sm80ELb0ELb1ELb1ELb1ELb0ELb1ELb1ELb0EEENS1_21CollectiveEpilogueFwdINS6_IJS8_S8_S9_EEENS6_IJNS7_ILi1EEESH_SH_EEESB_SD_Li128ELb1ELb1ELb0ELb0EEENS1_19SingleTileSchedulerILb1ELb0ELb1ELi128EEEEEEEEEvNT_6ParamsE)
        /*0050*/ 	.word	0x00000004


	//----- nvinfo : EIATTR_FRAME_SIZE
	.align		4
.L_24:
        /*0054*/ 	.byte	0x04, 0x11
        /*0056*/ 	.short	(.L_26 - .L_25)
	.align		4
.L_25:
        /*0058*/ 	.word	index@(_ZN7cutlass13device_kernelIN5flash19enable_sm80_to_sm89INS1_16FlashAttnFwdSm80INS1_25CollectiveMainloopFwdSm80ILi4ELi1ELb0EN4cute5tupleIJNS5_1CILi128EEENS7_ILi48EEES8_EEELi128ENS_10bfloat16_tEfNS_4arch4Sm80ELb0ELb1ELb1ELb1ELb0ELb1ELb1ELb0EEENS1_21CollectiveEpilogueFwdINS6_IJS8_S8_S9_EEENS6_IJNS7_ILi1EEESH_SH_EEESB_SD_Li128ELb1ELb1ELb0ELb0EEENS1_19SingleTileSchedulerILb1ELb0ELb1ELi128EEEEEEEEEvNT_6ParamsE)
        /*005c*/ 	.word	0x00000000


	//----- nvinfo : EIATTR_REGCOUNT
	.align		4
.L_26:
        /*0060*/ 	.byte	0x04, 0x2f
        /*0062*/ 	.short	(.L_28 - .L_27)
	.align		4
.L_27:
        /*0064*/ 	.word	index@(_ZN7cutlass13device_kernelIN5flash19enable_sm80_to_sm89INS1_16FlashAttnFwdSm80INS1_25CollectiveMainloopFwdSm80ILi4ELi1ELb0EN4cute5tupleIJNS5_1CILi128EEENS7_ILi48EEES8_EEELi128ENS_10bfloat16_tEfNS_4arch4Sm80ELb0ELb1ELb1ELb1ELb0ELb0ELb1ELb0EEENS1_21CollectiveEpilogueFwdINS6_IJS8_S8_S9_EEENS6_IJNS7_ILi1EEESH_SH_EEESB_SD_Li128ELb1ELb1ELb0ELb0EEENS1_19SingleTileSchedulerILb1ELb0ELb1ELi128EEEEEEEEEvNT_6ParamsE)
        /*0068*/ 	.word	0x00000004


	//----- nvinfo : EIATTR_FRAME_SIZE
	.align		4
.L_28:
        /*006c*/ 	.byte	0x04, 0x11
        /*006e*/ 	.short	(.L_30 - .L_29)
	.align		4
.L_29:
        /*0070*/ 	.word	index@(_ZN7cutlass13device_kernelIN5flash19enable_sm80_to_sm89INS1_16FlashAttnFwdSm80INS1_25CollectiveMainloopFwdSm80ILi4ELi1ELb0EN4cute5tupleIJNS5_1CILi128EEENS7_ILi48EEES8_EEELi128ENS_10bfloat16_tEfNS_4arch4Sm80ELb0ELb1ELb1ELb1ELb0ELb0ELb1ELb0EEENS1_21CollectiveEpilogueFwdINS6_IJS8_S8_S9_EEENS6_IJNS7_ILi1EEESH_SH_EEESB_SD_Li128ELb1ELb1ELb0ELb0EEENS1_19SingleTileSchedulerILb1ELb0ELb1ELi128EEEEEEEEEvNT_6ParamsE)
        /*0074*/ 	.word	0x00000000


	//----- nvinfo : EIATTR_REGCOUNT
	.align		4
.L_30:
        /*0078*/ 	.byte	0x04, 0x2f
        /*007a*/ 	.short	(.L_32 - .L_31)
	.align		4
.L_31:
        /*007c*/ 	.word	index@(_ZN7cutlass13device_kernelIN5flash19enable_sm80_to_sm89INS1_16FlashAttnFwdSm80INS1_25CollectiveMainloopFwdSm80ILi4ELi1ELb0EN4cute5tupleIJNS5_1CILi128EEENS7_ILi48EEES8_EEELi128ENS_10bfloat16_tEfNS_4arch4Sm80ELb0ELb1ELb1ELb0ELb0ELb0ELb1ELb0EEENS1_21CollectiveEpilogueFwdINS6_IJS8_S8_S9_EEENS6_IJNS7_ILi1EEESH_SH_EEESB_SD_Li128ELb0ELb1ELb0ELb0EEENS1_19SingleTileSchedulerILb0ELb0ELb1ELi128EEEEEEEEEvNT_6ParamsE)
        /*0080*/ 	.word	0x00000004


	//----- nvinfo : EIATTR_FRAME_SIZE
	.align		4
.L_32:
        /*0084*/ 	.byte	0x04, 0x11
        /*0086*/ 	.short	(.L_34 - .L_33)
	.align		4
.L_33:
        /*0088*/ 	.word	index@(_ZN7cutlass13device_kernelIN5flash19enable_sm80_to_sm89INS1_16FlashAttnFwdSm80INS1_25CollectiveMainloopFwdSm80ILi4ELi1ELb0EN4cute5tupleIJNS5_1CILi128EEENS7_ILi48EEES8_EEELi128ENS_10bfloat16_tEfNS_4arch4Sm80ELb0ELb1ELb1ELb0ELb0ELb0ELb1ELb0EEENS1_21CollectiveEpilogueFwdINS6_IJS8_S8_S9_EEENS6_IJNS7_ILi1EEESH_SH_EEESB_SD_Li128ELb0ELb1ELb0ELb0EEENS1_19SingleTileSchedulerILb0ELb0ELb1ELi128EEEEEEEEEvNT_6ParamsE)
        /*008c*/ 	.word	0x00000000


	//----- nvinfo : EIATTR_REGCOUNT
	.align		4
.L_34:
        /*0090*/ 	.byte	0x04, 0x2f
        /*0092*/ 	.short	(.L_36 - .L_35)
	.align		4
.L_35:
        /*0094*/ 	.word	index@(_ZN7cutlass13device_kernelIN5flash19enable_sm80_to_sm89INS1_16FlashAttnFwdSm80INS1_25CollectiveMainloopFwdSm80ILi4ELi1ELb0EN4cute5tupleIJNS5_1CILi128EEENS7_ILi64EEES8_EEELi128ENS_10bfloat16_tEfNS_4arch4Sm80ELb0ELb0ELb1ELb1ELb0ELb1ELb1ELb0EEENS1_21CollectiveEpilogueFwdINS6_IJS8_S8_S9_EEENS6_IJNS7_ILi1EEESH_SH_EEESB_SD_Li128ELb1ELb1ELb0ELb0EEENS1_19SingleTileSchedulerILb1ELb0ELb1ELi128EEEEEEEEEvNT_6ParamsE)
        /*0098*/ 	.word	0x00000004


	//----- nvinfo : EIATTR_FRAME_SIZE
	.align		4
.L_36:
        /*009c*/ 	.byte	0x04, 0x11
        /*009e*/ 	.short	(.L_38 - .L_37)
	.align		4
.L_37:
        /*00a0*/ 	.word	index@(_ZN7cutlass13device_kernelIN5flash19enable_sm80_to_sm89INS1_16FlashAttnFwdSm80INS1_25CollectiveMainloopFwdSm80ILi4ELi1ELb0EN4cute5tupleIJNS5_1CILi128EEENS7_ILi64EEES8_EEELi128ENS_10bfloat16_tEfNS_4arch4Sm80ELb0ELb0ELb1ELb1ELb0ELb1ELb1ELb0EEENS1_21CollectiveEpilogueFwdINS6_IJS8_S8_S9_EEENS6_IJNS7_ILi1EEESH_SH_EEESB_SD_Li128ELb1ELb1ELb0ELb0EEENS1_19SingleTileSchedulerILb1ELb0ELb1ELi128EEEEEEEEEvNT_6ParamsE)
        /*00a4*/ 	.word	0x00000000


	//----- nvinfo : EIATTR_REGCOUNT
	.align		4
.L_38:
        /*00a8*/ 	.byte	0x04, 0x2f
        /*00aa*/ 	.short	(.L_40 - .L_39)
	.align		4
.L_39:
        /*00ac*/ 	.word	index@(_ZN7cutlass13device_kernelIN5flash19enable_sm80_to_sm89INS1_16FlashAttnFwdSm80INS1_25CollectiveMainloopFwdSm80ILi4ELi1ELb0EN4cute5tupleIJNS5_1CILi128EEENS7_ILi64EEES8_EEELi128ENS_10bfloat16_tEfNS_4arch4Sm80ELb0ELb0ELb1ELb1ELb0ELb0ELb1ELb0EEENS1_21CollectiveEpilogueFwdINS6_IJS8_S8_S9_EEENS6_IJNS7_ILi1EEESH_SH_EEESB_SD_Li128ELb1ELb1ELb0ELb0EEENS1_19SingleTileSchedulerILb1ELb0ELb1ELi128EEEEEEEEEvNT_6ParamsE)
        /*00b0*/ 	.word	0x00000004


	//----- nvinfo : EIATTR_FRAME_SIZE
	.align		4
.L_40:
        /*00b4*/ 	.byte	0x04, 0x11
        /*00b6*/ 	.short	(.L_42 - .L_41)
	.align		4
.L_41:
        /*00b8*/ 	.word	index@(_ZN7cutlass13device_kernelIN5flash19enable_sm80_to_sm89INS1_16FlashAttnFwdSm80INS1_25CollectiveMainloopFwdSm80ILi4ELi1ELb0EN4cute5tupleIJNS5_1CILi128EEENS7_ILi64EEES8_EEELi128ENS_10bfloat16_tEfNS_4arch4Sm80ELb0ELb0ELb1ELb1ELb0ELb0ELb1ELb0EEENS1_21CollectiveEpilogueFwdINS6_IJS8_S8_S9_EEENS6_IJNS7_ILi1EEESH_SH_EEESB_SD_Li128ELb1ELb1ELb0ELb0EEENS1_19SingleTileSchedulerILb1ELb0ELb1ELi128EEEEEEEEEvNT_6ParamsE)
        /*00bc*/ 	.word	0x00000000


	//----- nvinfo : EIATTR_REGCOUNT
	.align		4
.L_42:
        /*00c0*/ 	.byte	0x04, 0x2f
        /*00c2*/ 	.short	(.L_44 - .L_43)
	.align		4
.L_43:
        /*00c4*/ 	.word	index@(_ZN7cutlass13device_kernelIN5flash19enable_sm80_to_sm89INS1_16FlashAttnFwdSm80INS1_25CollectiveMainloopFwdSm80ILi4ELi1ELb0EN4cute5tupleIJNS5_1CILi128EEENS7_ILi64EEES8_EEELi128ENS_10bfloat16_tEfNS_4arch4Sm80ELb0ELb0ELb1ELb0ELb0ELb0ELb1ELb0EEENS1_21CollectiveEpilogueFwdINS6_IJS8_S8_S9_EEENS6_IJNS7_ILi1EEESH_SH_EEESB_SD_Li128ELb0ELb1ELb0ELb0EEENS1_19SingleTileSchedulerILb0ELb0ELb1ELi128EEEEEEEEEvNT_6ParamsE)
        /*00c8*/ 	.word	0x00000004


	//----- nvinfo : EIATTR_FRAME_SIZE
	.align		4
.L_44:
        /*00cc*/ 	.byte	0x04, 0x11
        /*00ce*/ 	.short	(.L_46 - .L_45)
	.align		4
.L_45:
        /*00d0*/ 	.word	index@(_ZN7cutlass13device_kernelIN5flash19enable_sm80_to_sm89INS1_16FlashAttnFwdSm80INS1_25CollectiveMainloopFwdSm80ILi4ELi1ELb0EN4cute5tupleIJNS5_1CILi128EEENS7_ILi64EEES8_EEELi128ENS_10bfloat16_tEfNS_4arch4Sm80ELb0ELb0ELb1ELb0ELb0ELb0ELb1ELb0EEENS1_21CollectiveEpilogueFwdINS6_IJS8_S8_S9_EEENS6_IJNS7_ILi1EEESH_SH_EEESB_SD_Li128ELb0ELb1ELb0ELb0EEENS1_19SingleTileSchedulerILb0ELb0ELb1ELi128EEEEEEEEEvNT_6ParamsE)
        /*00d4*/ 	.word	0x00000000


	//----- nvinfo : EIATTR_REGCOUNT
	.align		4
.L_46:
        /*00d8*/ 	.byte	0x04, 0x2f
        /*00da*/ 	.short	(.L_48 - .L_47)
	.align		4
.L_47:
        /*00dc*/ 	.word	index@(_ZN7cutlass13device_kernelIN5flash19enable_sm80_to_sm89INS1_16FlashAttnFwdSm80INS1_25CollectiveMainloopFwdSm80ILi8ELi1ELb1EN4cute5tupleIJNS5_1CILi128EEES8_S8_EEELi128ENS_10bfloat16_tEfNS_4arch4Sm80ELb1ELb0ELb1ELb1ELb0ELb1ELb1ELb0EEENS1_21CollectiveEpilogueFwdIS9_NS6_IJNS7_ILi1EEESF_SF_EEESA_SC_Li256ELb1ELb1ELb0ELb0EEENS1_19SingleTileSchedulerILb1ELb0ELb1ELi128EEEEEEEEEvNT_6ParamsE)
        /*00e0*/ 	.word	0x00000004


	//----- nvinfo : EIATTR_FRAME_SIZE
	.align		4
.L_48:
        /*00e4*/ 	.byte	0x04, 0x11
        /*00e6*/ 	.short	(.L_50 - .L_49)
	.align		4
.L_49:
        /*00e8*/ 	.word	index@(_ZN7cutlass13device_kernelIN5flash19enable_sm80_to_sm89INS1_16FlashAttnFwdSm80INS1_25CollectiveMainloopFwdSm80ILi8ELi1ELb1EN4cute5tupleIJNS5_1CILi128EEES8_S8_EEELi128ENS_10bfloat16_tEfNS_4arch4Sm80ELb1ELb0ELb1ELb1ELb0ELb1ELb1ELb0EEENS1_21CollectiveEpilogueFwdIS9_NS6_IJNS7_ILi1EEESF_SF_EEESA_SC_Li256ELb1ELb1ELb0ELb0EEENS1_19SingleTileSchedulerILb1ELb0ELb1ELi128EEEEEEEEEvNT_6ParamsE)
        /*00ec*/ 	.word	0x00000000


	//----- nvinfo : EIATTR_REGCOUNT
	.align		4
.L_50:
        /*00f0*/ 	.byte	0x04, 0x2f
        /*00f2*/ 	.short	(.L_52 - .L_51)
	.align		4
.L_51:
        /*00f4*/ 	.word	index@(_ZN7cutlass13device_kernelIN5flash19enable_sm80_to_sm89INS1_16FlashAttnFwdSm80INS1_25CollectiveMainloopFwdSm80ILi8ELi1ELb1EN4cute5tupleIJNS5_1CILi128EEES8_S8_EEELi128ENS_10bfloat16_tEfNS_4arch4Sm80ELb1ELb0ELb1ELb1ELb0ELb0ELb1ELb0EEENS1_21CollectiveEpilogueFwdIS9_NS6_IJNS7_ILi1EEESF_SF_EEESA_SC_Li256ELb1ELb1ELb0ELb0EEENS1_19SingleTileSchedulerILb1ELb0ELb1ELi128EEEEEEEEEvNT_6ParamsE)
        /*00f8*/ 	.word	0x00000004


	//----- nvinfo : EIATTR_FRAME_SIZE
	.align		4
.L_52:
        /*00fc*/ 	.byte	0x04, 0x11
        /*00fe*/ 	.short	(.L_54 - .L_53)
	.align		4
.L_53:
        /*0100*/ 	.word	index@(_ZN7cutlass13device_kernelIN5flash19enable_sm80_to_sm89INS1_16FlashAttnFwdSm80INS1_25CollectiveMainloopFwdSm80ILi8ELi1ELb1EN4cute5tupleIJNS5_1CILi128EEES8_S8_EEELi128ENS_10bfloat16_tEfNS_4arch4Sm80ELb1ELb0ELb1ELb1ELb0ELb0ELb1ELb0EEENS1_21CollectiveEpilogueFwdIS9_NS6_IJNS7_ILi1EEESF_SF_EEESA_SC_Li256ELb1ELb1ELb0ELb0EEENS1_19SingleTileSchedulerILb1ELb0ELb1ELi128EEEEEEEEEvNT_6ParamsE)
        /*0104*/ 	.word	0x00000000


	//----- nvinfo : EIATTR_REGCOUNT
	.align		4
.L_54:
        /*0108*/ 	.byte	0x04, 0x2f
        /*010a*/ 	.short	(.L_56 - .L_55)
	.align		4
.L_55:
        /*010c*/ 	.word	index@(_ZN7cutlass13device_kernelIN5flash19enable_sm80_to_sm89INS1_16FlashAttnFwdSm80INS1_25CollectiveMainloopFwdSm80ILi8ELi1ELb1EN4cute5tupleIJNS5_1CILi128EEES8_S8_EEELi128ENS_10bfloat16_tEfNS_4arch4Sm80ELb1ELb0ELb1ELb0ELb0ELb0ELb1ELb0EEENS1_21CollectiveEpilogueFwdIS9_NS6_IJNS7_ILi1EEESF_SF_EEESA_SC_Li256ELb0ELb1ELb0ELb0EEENS1_30DynamicPersistentTileSchedulerILi256ELi256ELb0ELb1ELb0EEEEEEEEEvNT_6ParamsE)
        /*0110*/ 	.word	0x00000004


	//----- nvinfo : EIATTR_FRAME_SIZE
	.align		4
.L_56:
        /*0114*/ 	.byte	0x04, 0x11
        /*0116*/ 	.short	(.L_58 - .L_57)
	.align		4
.L_57:
        /*0118*/ 	.word	index@(_ZN7cutlass13device_kernelIN5flash19enable_sm80_to_sm89INS1_16FlashAttnFwdSm80INS1_25CollectiveMainloopFwdSm80ILi8ELi1ELb1EN4cute5tupleIJNS5_1CILi128EEES8_S8_EEELi128ENS_10bfloat16_tEfNS_4arch4Sm80ELb1ELb0ELb1ELb0ELb0ELb0ELb1ELb0EEENS1_21CollectiveEpilogueFwdIS9_NS6_IJNS7_ILi1EEESF_SF_EEESA_SC_Li256ELb0ELb1ELb0ELb0EEENS1_30DynamicPersistentTileSchedulerILi256ELi256ELb0ELb1ELb0EEEEEEEEEvNT_6ParamsE)
        /*011c*/ 	.word	0x00000000


	//----- nvinfo : EIATTR_REGCOUNT
	.align		4
.L_58:
        /*0120*/ 	.byte	0x04, 0x2f
        /*0122*/ 	.short	(.L_60 - .L_59)
	.align		4
.L_59:
        /*0124*/ 	.word	index@(_ZN7cutlass13device_kernelIN5flash19enable_sm80_to_sm89INS1_16FlashAttnFwdSm80INS1_25CollectiveMainloopFwdSm80ILi8ELi1ELb1EN4cute5tupleIJNS5_1CILi128EEENS7_ILi96EEES8_EEELi128ENS_10bfloat16_tEfNS_4arch4Sm80ELb0ELb1ELb1ELb1ELb0ELb1ELb1ELb0EEENS1_21CollectiveEpilogueFwdINS6_IJS8_S8_S9_EEENS6_IJNS7_ILi1EEESH_SH_EEESB_SD_Li256ELb1ELb1ELb0ELb0EEENS1_19SingleTileSchedulerILb1ELb0ELb1ELi128EEEEEEEEEvNT_6ParamsE)
        /*0128*/ 	.word	0x00000004


	//----- nvinfo : EIATTR_FRAME_SIZE
	.align		4
.L_60:
        /*012c*/ 	.byte	0x04, 0x11
        /*012e*/ 	.short	(.L_62 - .L_61)
	.align		4
.L_61:
        /*0130*/ 	.word	index@(_ZN7cutlass13device_kernelIN5flash19enable_sm80_to_sm89INS1_16FlashAttnFwdSm80INS1_25CollectiveMainloopFwdSm80ILi8ELi1ELb1EN4cute5tupleIJNS5_1CILi128EEENS7_ILi96EEES8_EEELi128ENS_10bfloat16_tEfNS_4arch4Sm80ELb0ELb1ELb1ELb1ELb0ELb1ELb1ELb0EEENS1_21CollectiveEpilogueFwdINS6_IJS8_S8_S9_EEENS6_IJNS7_ILi1EEESH_SH_EEESB_SD_Li256ELb1ELb1ELb0ELb0EEENS1_19SingleTileSchedulerILb1ELb0ELb1ELi128EEEEEEEEEvNT_6ParamsE)
        /*0134*/ 	.word	0x00000000


	//----- nvinfo : EIATTR_REGCOUNT
	.align		4
.L_62:
        /*0138*/ 	.byte	0x04, 0x2f
        /*013a*/ 	.short	(.L_64 - .L_63)
	.align		4
.L_63:
        /*013c*/ 	.word	index@(_ZN7cutlass13device_kernelIN5flash19enable_sm80_to_sm89INS1_16FlashAttnFwdSm80INS1_25CollectiveMainloopFwdSm80ILi8ELi1ELb1EN4cute5tupleIJNS5_1CILi128EEENS7_ILi96EEES8_EEELi128ENS_10bfloat16_tEfNS_4arch4Sm80ELb0ELb1ELb1ELb1ELb0ELb0ELb1ELb0EEENS1_21CollectiveEpilogueFwdINS6_IJS8_S8_S9_EEENS6_IJNS7_ILi1EEESH_SH_EEESB_SD_Li256ELb1ELb1ELb0ELb0EEENS1_19SingleTileSchedulerILb1ELb0ELb1ELi128EEEEEEEEEvNT_6ParamsE)
        /*0140*/ 	.word	0x00000004


	//----- nvinfo : EIATTR_FRAME_SIZE
	.align		4
.L_64:
        /*0144*/ 	.byte	0x04, 0x11
        /*0146*/ 	.short	(.L_66 - .L_65)
	.align		4
.L_65:
        /*0148*/ 	.word	index@(_ZN7cutlass13device_kernelIN5flash19enable_sm80_to_sm89INS1_16FlashAttnFwdSm80INS1_25CollectiveMainloopFwdSm80ILi8ELi1ELb1EN4cute5tupleIJNS5_1CILi128EEENS7_ILi96EEES8_EEELi128ENS_10bfloat16_tEfNS_4arch4Sm80ELb0ELb1ELb1ELb1ELb0ELb0ELb1ELb0EEENS1_21CollectiveEpilogueFwdINS6_IJS8_S8_S9_EEENS6_IJNS7_ILi1EEESH_SH_EEESB_SD_Li256ELb1ELb1ELb0ELb0EEENS1_19SingleTileSchedulerILb1ELb0ELb1ELi128EEEEEEEEEvNT_6ParamsE)
        /*014c*/ 	.word	0x00000000


	//----- nvinfo : EIATTR_REGCOUNT
	.align		4
.L_66:
        /*0150*/ 	.byte	0x04, 0x2f
        /*0152*/ 	.short	(.L_68 - .L_67)
	.align		4
.L_67:
        /*0154*/ 	.word	index@(_ZN7cutlass13device_kernelIN5flash19enable_sm80_to_sm89INS1_16FlashAttnFwdSm80INS1_25CollectiveMainloopFwdSm80ILi8ELi1ELb1EN4cute5tupleIJNS5_1CILi128EEENS7_ILi96EEES8_EEELi128ENS_10bfloat16_tEfNS_4arch4Sm80ELb0ELb1ELb1ELb0ELb0ELb0ELb1ELb0EEENS1_21CollectiveEpilogueFwdINS6_IJS8_S8_S9_EEENS6_IJNS7_ILi1EEESH_SH_EEESB_SD_Li256ELb0ELb1ELb0ELb0EEENS1_19SingleTileSchedulerILb0ELb0ELb1ELi128EEEEEEEEEvNT_6ParamsE)
        /*0158*/ 	.word	0x00000004


	//----- nvinfo : EIATTR_FRAME_SIZE
	.align		4
.L_68:
        /*015c*/ 	.byte	0x04, 0x11
        /*015e*/ 	.short	(.L_70 - .L_69)
	.align		4
.L_69:
        /*0160*/ 	.word	index@(_ZN7cutlass13device_kernelIN5flash19enable_sm80_to_sm89INS1_16FlashAttnFwdSm80INS1_25CollectiveMainloopFwdSm80ILi8ELi1ELb1EN4cute5tupleIJNS5_1CILi128EEENS7_ILi96EEES8_EEELi128ENS_10bfloat16_tEfNS_4arch4Sm80ELb0ELb1ELb1ELb0ELb0ELb0ELb1ELb0EEENS1_21CollectiveEpilogueFwdINS6_IJS8_S8_S9_EEENS6_IJNS7_ILi1EEESH_SH_EEESB_SD_Li256ELb0ELb1ELb0ELb0EEENS1_19SingleTileSchedulerILb0ELb0ELb1ELi128EEEEEEEEEvNT_6ParamsE)
        /*0164*/ 	.word	0x00000000


	//----- nvinfo : EIATTR_REGCOUNT
	.align		4
.L_70:
        /*0168*/ 	.byte	0x04, 0x2f
        /*016a*/ 	.short	(.L_72 - .L_71)
	.align		4
.L_71:
        /*016c*/ 	.word	index@(_ZN7cutlass13device_kernelIN5flash19enable_sm80_to_sm89INS1_16FlashAttnFwdSm80INS1_25CollectiveMainloopFwdSm80ILi8ELi1ELb1EN4cute5tupleIJNS5_1CILi128EEES8_S8_EEELi128ENS_10bfloat16_tEfNS_4arch4Sm80ELb0ELb0ELb1ELb1ELb0ELb1ELb1ELb0EEENS1_21CollectiveEpilogueFwdIS9_NS6_IJNS7_ILi1EEESF_SF_EEESA_SC_Li256ELb1ELb1ELb0ELb0EEENS1_19SingleTileSchedulerILb1ELb0ELb1ELi128EEEEEEEEEvNT_6ParamsE)
        /*0170*/ 	.word	0x00000004


	//----- nvinfo : EIATTR_FRAME_SIZE
	.align		4
.L_72:
        /*0174*/ 	.byte	0x04, 0x11
        /*0176*/ 	.short	(.L_74 - .L_73)
	.align		4
.L_73:
        /*0178*/ 	.word	index@(_ZN7cutlass13device_kernelIN5flash19enable_sm80_to_sm89INS1_16FlashAttnFwdSm80INS1_25CollectiveMainloopFwdSm80ILi8ELi1ELb1EN4cute5tupleIJNS5_1CILi128EEES8_S8_EEELi128ENS_10bfloat16_tEfNS_4arch4Sm80ELb0ELb0ELb1ELb1ELb0ELb1ELb1ELb0EEENS1_21CollectiveEpilogueFwdIS9_NS6_IJNS7_ILi1EEESF_SF_EEESA_SC_Li256ELb1ELb1ELb0ELb0EEENS1_19SingleTileSchedulerILb1ELb0ELb1ELi128EEEEEEEEEvNT_6ParamsE)
        /*017c*/ 	.word	0x00000000


	//----- nvinfo : EIATTR_REGCOUNT
	.align		4
.L_74:
        /*0180*/ 	.byte	0x04, 0x2f
        /*0182*/ 	.short	(.L_76 - .L_75)
	.align		4
.L_75:
        /*0184*/ 	.word	index@(_ZN7cutlass13device_kernelIN5flash19enable_sm80_to_sm89INS1_16FlashAttnFwdSm80INS1_25CollectiveMainloopFwdSm80ILi8ELi1ELb1EN4cute5tupleIJNS5_1CILi128EEES8_S8_EEELi128ENS_10bfloat16_tEfNS_4arch4Sm80ELb0ELb0ELb1ELb1ELb0ELb0ELb1ELb0EEENS1_21CollectiveEpilogueFwdIS9_NS6_IJNS7_ILi1EEESF_SF_EEESA_SC_Li256ELb1ELb1ELb0ELb0EEENS1_19SingleTileSchedulerILb1ELb0ELb1ELi128EEEEEEEEEvNT_6ParamsE)
        /*0188*/ 	.word	0x00000004


	//----- nvinfo : EIATTR_FRAME_SIZE
	.align		4
.L_76:
        /*018c*/ 	.byte	0x04, 0x11
        /*018e*/ 	.short	(.L_78 - .L_77)
	.align		4
.L_77:
        /*0190*/ 	.word	index@(_ZN7cutlass13device_kernelIN5flash19enable_sm80_to_sm89INS1_16FlashAttnFwdSm80INS1_25CollectiveMainloopFwdSm80ILi8ELi1ELb1EN4cute5tupleIJNS5_1CILi128EEES8_S8_EEELi128ENS_10bfloat16_tEfNS_4arch4Sm80ELb0ELb0ELb1ELb1ELb0ELb0ELb1ELb0EEENS1_21CollectiveEpilogueFwdIS9_NS6_IJNS7_ILi1EEESF_SF_EEESA_SC_Li256ELb1ELb1ELb0ELb0EEENS1_19SingleTileSchedulerILb1ELb0ELb1ELi128EEEEEEEEEvNT_6ParamsE)
        /*0194*/ 	.word	0x00000000


	//----- nvinfo : EIATTR_REGCOUNT
	.align		4
.L_78:
        /*0198*/ 	.byte	0x04, 0x2f
        /*019a*/ 	.short	(.L_80 - .L_79)
	.align		4
.L_79:
        /*019c*/ 	.word	index@(_ZN7cutlass13device_kernelIN5flash19enable_sm80_to_sm89INS1_16FlashAttnFwdSm80INS1_25CollectiveMainloopFwdSm80ILi8ELi1ELb1EN4cute5tupleIJNS5_1CILi128EEES8_S8_EEELi128ENS_10bfloat16_tEfNS_4arch4Sm80ELb0ELb0ELb1ELb0ELb0ELb0ELb1ELb0EEENS1_21CollectiveEpilogueFwdIS9_NS6_IJNS7_ILi1EEESF_SF_EEESA_SC_Li256ELb0ELb1ELb0ELb0EEENS1_19SingleTileSchedulerILb0ELb0ELb1ELi128EEEEEEEEEvNT_6ParamsE)
        /*01a0*/ 	.word	0x00000004


	//----- nvinfo : EIATTR_FRAME_SIZE
	.align		4
.L_80:
        /*01a4*/ 	.byte	0x04, 0x11
        /*01a6*/ 	.short	(.L_82 - .L_81)
	.align		4
.L_81:
        /*01a8*/ 	.word	index@(_ZN7cutlass13device_kernelIN5flash19enable_sm80_to_sm89INS1_16FlashAttnFwdSm80INS1_25CollectiveMainloopFwdSm80ILi8ELi1ELb1EN4cute5tupleIJNS5_1CILi128EEES8_S8_EEELi128ENS_10bfloat16_tEfNS_4arch4Sm80ELb0ELb0ELb1ELb0ELb0ELb0ELb1ELb0EEENS1_21CollectiveEpilogueFwdIS9_NS6_IJNS7_ILi1EEESF_SF_EEESA_SC_Li256ELb0ELb1ELb0ELb0EEENS1_19SingleTileSchedulerILb0ELb0ELb1ELi128EEEEEEEEEvNT_6ParamsE)
        /*01ac*/ 	.word	0x00000000


	//----- nvinfo : EIATTR_MIN_STACK_SIZE
	.align		4
.L_82:
        /*01b0*/ 	.byte	0x04, 0x12
        /*01b2*/ 	.short	(.L_84 - .L_83)
	.align		4
.L_83:
        /*01b4*/ 	.word	index@(_ZN7cutlass13device_kernelIN5flash19enable_sm80_to_sm89INS1_16FlashAttnFwdSm80INS1_25CollectiveMainloopFwdSm80ILi8ELi1ELb1EN4cute5tupleIJNS5_1CILi128EEES8_S8_EEELi128ENS_10bfloat16_tEfNS_4arch4Sm80ELb0ELb0ELb1ELb0ELb0ELb0ELb1ELb0EEENS1_21CollectiveEpilogueFwdIS9_NS6_IJNS7_ILi1EEESF_SF_EEESA_SC_Li256ELb0ELb1ELb0ELb0EEENS1_19SingleTileSchedulerILb0ELb0ELb1ELi128EEEEEEEEEvNT_6ParamsE)
        /*01b8*/ 	.word	0x00000000


	//----- nvinfo : EIATTR_MIN_STACK_SIZE
	.align		4
.L_84:
        /*01bc*/ 	.byte	0x04, 0x12
        /*01be*/ 	.short	(.L_86 - .L_85)
	.align		4
.L_85:
        /*01c0*/ 	.word	index@(_ZN7cutlass13device_kernelIN5flash19enable_sm80_to_sm89INS1_16FlashAttnFwdSm80INS1_25CollectiveMainloopFwdSm80ILi8ELi1ELb1EN4cute5tupleIJNS5_1CILi128EEES8_S8_EEELi128ENS_10bfloat16_tEfNS_4arch4Sm80ELb0ELb0ELb1ELb1ELb0ELb0ELb1ELb0EEENS1_21CollectiveEpilogueFwdIS9_NS6_IJNS7_ILi1EEESF_SF_EEESA_SC_Li256ELb1ELb1ELb0ELb0EEENS1_19SingleTileSchedulerILb1ELb0ELb1ELi128EEEEEEEEEvNT_6ParamsE)
        /*01c4*/ 	.word	0x00000000


	//----- nvinfo : EIATTR_MIN_STACK_SIZE
	.align		4
.L_86:
        /*01c8*/ 	.byte	0x04, 0x12
        /*01ca*/ 	.short	(.L_88 - .L_87)
	.align		4
.L_87:
        /*01cc*/ 	.word	index@(_ZN7cutlass13device_kernelIN5flash19enable_sm80_to_sm89INS1_16FlashAttnFwdSm80INS1_25CollectiveMainloopFwdSm80ILi8ELi1ELb1EN4cute5tupleIJNS5_1CILi128EEES8_S8_EEELi128ENS_10bfloat16_tEfNS_4arch4Sm80ELb0ELb0ELb1ELb1ELb0ELb1ELb1ELb0EEENS1_21CollectiveEpilogueFwdIS9_NS6_IJNS7_ILi1EEESF_SF_EEESA_SC_Li256ELb1ELb1ELb0ELb0EEENS1_19SingleTileSchedulerILb1ELb0ELb1ELi128EEEEEEEEEvNT_6ParamsE)
        /*01d0*/ 	.word	0x00000000


	//----- nvinfo : EIATTR_MIN_STACK_SIZE
	.align		4
.L_88:
        /*01d4*/ 	.byte	0x04, 0x12
        /*01d6*/ 	.short	(.L_90 - .L_89)
	.align		4
.L_89:
        /*01d8*/ 	.word	index@(_ZN7cutlass13device_kernelIN5flash19enable_sm80_to_sm89INS1_16FlashAttnFwdSm80INS1_25CollectiveMainloopFwdSm80ILi8ELi1ELb1EN4cute5tupleIJNS5_1CILi128EEENS7_ILi96EEES8_EEELi128ENS_10bfloat16_tEfNS_4arch4Sm80ELb0ELb1ELb1ELb0ELb0ELb0ELb1ELb0EEENS1_21CollectiveEpilogueFwdINS6_IJS8_S8_S9_EEENS6_IJNS7_ILi1EEESH_SH_EEESB_SD_Li256ELb0ELb1ELb0ELb0EEENS1_19SingleTileSchedulerILb0ELb0ELb1ELi128EEEEEEEEEvNT_6ParamsE)
        /*01dc*/ 	.word	0x00000000


	//----- nvinfo : EIATTR_MIN_STACK_SIZE
	.align		4
.L_90:
        /*01e0*/ 	.byte	0x04, 0x12
        /*01e2*/ 	.short	(.L_92 - .L_91)
	.align		4
.L_91:
        /*01e4*/ 	.word	index@(_ZN7cutlass13device_kernelIN5flash19enable_sm80_to_sm89INS1_16FlashAttnFwdSm80INS1_25CollectiveMainloopFwdSm80ILi8ELi1ELb1EN4cute5tupleIJNS5_1CILi128EEENS7_ILi96EEES8_EEELi128ENS_10bfloat16_tEfNS_4arch4Sm80ELb0ELb1ELb1ELb1ELb0ELb0ELb1ELb0EEENS1_21CollectiveEpilogueFwdINS6_IJS8_S8_S9_EEENS6_IJNS7_ILi1EEESH_SH_EEESB_SD_Li256ELb1ELb1ELb0ELb0EEENS1_19SingleTileSchedulerILb1ELb0ELb1ELi128EEEEEEEEEvNT_6ParamsE)
        /*01e8*/ 	.word	0x00000000


	//----- nvinfo : EIATTR_MIN_STACK_SIZE
	.align		4
.L_92:
        /*01ec*/ 	.byte	0x04, 0x12
        /*01ee*/ 	.short	(.L_94 - .L_93)
	.align		4
.L_93:
        /*01f0*/ 	.word	index@(_ZN7cutlass13device_kernelIN5flash19enable_sm80_to_sm89INS1_16FlashAttnFwdSm80INS1_25CollectiveMainloopFwdSm80ILi8ELi1ELb1EN4cute5tupleIJNS5_1CILi128EEENS7_ILi96EEES8_EEELi128ENS_10bfloat16_tEfNS_4arch4Sm80ELb0ELb1ELb1ELb1ELb0ELb1ELb1ELb0EEENS1_21CollectiveEpilogueFwdINS6_IJS8_S8_S9_EEENS6_IJNS7_ILi1EEESH_SH_EEESB_SD_Li256ELb1ELb1ELb0ELb0EEENS1_19SingleTileSchedulerILb1ELb0ELb1ELi128EEEEEEEEEvNT_6ParamsE)
        /*01f4*/ 	.word	0x00000000


	//----- nvinfo : EIATTR_MIN_STACK_SIZE
	.align		4
.L_94:
        /*01f8*/ 	.byte	0x04, 0x12
        /*01fa*/ 	.short	(.L_96 - .L_95)
	.align		4
.L_95:
        /*01fc*/ 	.word	index@(_ZN7cutlass13device_kernelIN5flash19enable_sm80_to_sm89INS1_16FlashAttnFwdSm80INS1_25CollectiveMainloopFwdSm80ILi8ELi1ELb1EN4cute5tupleIJNS5_1CILi128EEES8_S8_EEELi128ENS_10bfloat16_tEfNS_4arch4Sm80ELb1ELb0ELb1ELb0ELb0ELb0ELb1ELb0EEENS1_21CollectiveEpilogueFwdIS9_NS6_IJNS7_ILi1EEESF_SF_EEESA_SC_Li256ELb0ELb1ELb0ELb0EEENS1_30DynamicPersistentTileSchedulerILi256ELi256ELb0ELb1ELb0EEEEEEEEEvNT_6ParamsE)
        /*0200*/ 	.word	0x00000000


	//----- nvinfo : EIATTR_MIN_STACK_SIZE
	.align		4
.L_96:
        /*0204*/ 	.byte	0x04, 0x12
        /*0206*/ 	.short	(.L_98 - .L_97)
	.align		4
.L_97:
        /*0208*/ 	.word	index@(_ZN7cutlass13device_kernelIN5flash19enable_sm80_to_sm89INS1_16FlashAttnFwdSm80INS1_25CollectiveMainloopFwdSm80ILi8ELi1ELb1EN4cute5tupleIJNS5_1CILi128EEES8_S8_EEELi128ENS_10bfloat16_tEfNS_4arch4Sm80ELb1ELb0ELb1ELb1ELb0ELb0ELb1ELb0EEENS1_21CollectiveEpilogueFwdIS9_NS6_IJNS7_ILi1EEESF_SF_EEESA_SC_Li256ELb1ELb1ELb0ELb0EEENS1_19SingleTileSchedulerILb1ELb0ELb1ELi128EEEEEEEEEvNT_6ParamsE)
        /*020c*/ 	.word	0x00000000


	//----- nvinfo : EIATTR_MIN_STACK_SIZE
	.align		4
.L_98:
        /*0210*/ 	.byte	0x04, 0x12
        /*0212*/ 	.short	(.L_100 - .L_99)
	.align		4
.L_99:
        /*0214*/ 	.word	index@(_ZN7cutlass13device_kernelIN5flash19enable_sm80_to_sm89INS1_16FlashAttnFwdSm80INS1_25CollectiveMainloopFwdSm80ILi8ELi1ELb1EN4cute5tupleIJNS5_1CILi128EEES8_S8_EEELi128ENS_10bfloat16_tEfNS_4arch4Sm80ELb1ELb0ELb1ELb1ELb0ELb1ELb1ELb0EEENS1_21CollectiveEpilogueFwdIS9_NS6_IJNS7_ILi1EEESF_SF_EEESA_SC_Li256ELb1ELb1ELb0ELb0EEENS1_19SingleTileSchedulerILb1ELb0ELb1ELi128EEEEEEEEEvNT_6ParamsE)
        /*0218*/ 	.word	0x00000000


	//----- nvinfo : EIATTR_MIN_STACK_SIZE
	.align		4
.L_100:
        /*021c*/ 	.byte	0x04, 0x12
        /*021e*/ 	.short	(.L_102 - .L_101)
	.align		4
.L_101:
        /*0220*/ 	.word	index@(_ZN7cutlass13device_kernelIN5flash19enable_sm80_to_sm89INS1_16FlashAttnFwdSm80INS1_25CollectiveMainloopFwdSm80ILi4ELi1ELb0EN4cute5tupleIJNS5_1CILi128EEENS7_ILi64EEES8_EEELi128ENS_10bfloat16_tEfNS_4arch4Sm80ELb0ELb0ELb1ELb0ELb0ELb0ELb1ELb0EEENS1_21CollectiveEpilogueFwdINS6_IJS8_S8_S9_EEENS6_IJNS7_ILi1EEESH_SH_EEESB_SD_Li128ELb0ELb1ELb0ELb0EEENS1_19SingleTileSchedulerILb0ELb0ELb1ELi128EEEEEEEEEvNT_6ParamsE)
        /*0224*/ 	.word	0x00000000


	//----- nvinfo : EIATTR_MIN_STACK_SIZE
	.align		4
.L_102:
        /*0228*/ 	.byte	0x04, 0x12
        /*022a*/ 	.short	(.L_104 - .L_103)
	.align		4
.L_103:
        /*022c*/ 	.word	index@(_ZN7cutlass13device_kernelIN5flash19enable_sm80_to_sm89INS1_16FlashAttnFwdSm80INS1_25CollectiveMainloopFwdSm80ILi4ELi1ELb0EN4cute5tupleIJNS5_1CILi128EEENS7_ILi64EEES8_EEELi128ENS_10bfloat16_tEfNS_4arch4Sm80ELb0ELb0ELb1ELb1ELb0ELb0ELb1ELb0EEENS1_21CollectiveEpilogueFwdINS6_IJS8_S8_S9_EEENS6_IJNS7_ILi1EEESH_SH_EEESB_SD_Li128ELb1ELb1ELb0ELb0EEENS1_19SingleTileSchedulerILb1ELb0ELb1ELi128EEEEEEEEEvNT_6ParamsE)
        /*0230*/ 	.word	0x00000000


	//----- nvinfo : EIATTR_MIN_STACK_SIZE
	.align		4
.L_104:
        /*0234*/ 	.byte	0x04, 0x12
        /*0236*/ 	.short	(.L_106 - .L_105)
	.align		4
.L_105:
        /*0238*/ 	.word	index@(_ZN7cutlass13device_kernelIN5flash19enable_sm80_to_sm89INS1_16FlashAttnFwdSm80INS1_25CollectiveMainloopFwdSm80ILi4ELi1ELb0EN4cute5tupleIJNS5_1CILi128EEENS7_ILi64EEES8_EEELi128ENS_10bfloat16_tEfNS_4arch4Sm80ELb0ELb0ELb1ELb1ELb0ELb1ELb1ELb0EEENS1_21CollectiveEpilogueFwdINS6_IJS8_S8_S9_EEENS6_IJNS7_ILi1EEESH_SH_EEESB_SD_Li128ELb1ELb1ELb0ELb0EEENS1_19SingleTileSchedulerILb1ELb0ELb1ELi128EEEEEEEEEvNT_6ParamsE)
        /*023c*/ 	.word	0x00000000


	//----- nvinfo : EIATTR_MIN_STACK_SIZE
	.align		4
.L_106:
        /*0240*/ 	.byte	0x04, 0x12
        /*0242*/ 	.short	(.L_108 - .L_107)
	.align		4
.L_107:
        /*0244*/ 	.word	index@(_ZN7cutlass13device_kernelIN5flash19enable_sm80_to_sm89INS1_16FlashAttnFwdSm80INS1_25CollectiveMainloopFwdSm80ILi4ELi1ELb0EN4cute5tupleIJNS5_1CILi128EEENS7_ILi48EEES8_EEELi128ENS_10bfloat16_tEfNS_4arch4Sm80ELb0ELb1ELb1ELb0ELb0ELb0ELb1ELb0EEENS1_21CollectiveEpilogueFwdINS6_IJS8_S8_S9_EEENS6_IJNS7_ILi1EEESH_SH_EEESB_SD_Li128ELb0ELb1ELb0ELb0EEENS1_19SingleTileSchedulerILb0ELb0ELb1ELi128EEEEEEEEEvNT_6ParamsE)
        /*0248*/ 	.word	0x00000000


	//----- nvinfo : EIATTR_MIN_STACK_SIZE
	.align		4
.L_108:
        /*024c*/ 	.byte	0x04, 0x12
        /*024e*/ 	.short	(.L_110 - .L_109)
	.align		4
.L_109:
        /*0250*/ 	.word	index@(_ZN7cutlass13device_kernelIN5flash19enable_sm80_to_sm89INS1_16FlashAttnFwdSm80INS1_25CollectiveMainloopFwdSm80ILi4ELi1ELb0EN4cute5tupleIJNS5_1CILi128EEENS7_ILi48EEES8_EEELi128ENS_10bfloat16_tEfNS_4arch4Sm80ELb0ELb1ELb1ELb1ELb0ELb0ELb1ELb0EEENS1_21CollectiveEpilogueFwdINS6_IJS8_S8_S9_EEENS6_IJNS7_ILi1EEESH_SH_EEESB_SD_Li128ELb1ELb1ELb0ELb0EEENS1_19SingleTileSchedulerILb1ELb0ELb1ELi128EEEEEEEEEvNT_6ParamsE)
        /*0254*/ 	.word	0x00000000


	//----- nvinfo : EIATTR_MIN_STACK_SIZE
	.align		4
.L_110:
        /*0258*/ 	.byte	0x04, 0x12
        /*025a*/ 	.short	(.L_112 - .L_111)
	.align		4
.L_111:
        /*025c*/ 	.word	index@(_ZN7cutlass13device_kernelIN5flash19enable_sm80_to_sm89INS1_16FlashAttnFwdSm80INS1_25CollectiveMainloopFwdSm80ILi4ELi1ELb0EN4cute5tupleIJNS5_1CILi128EEENS7_ILi48EEES8_EEELi128ENS_10bfloat16_tEfNS_4arch4Sm80ELb0ELb1ELb1ELb1ELb0ELb1ELb1ELb0EEENS1_21CollectiveEpilogueFwdINS6_IJS8_S8_S9_EEENS6_IJNS7_ILi1EEESH_SH_EEESB_SD_Li128ELb1ELb1ELb0ELb0EEENS1_19SingleTileSchedulerILb1ELb0ELb1ELi128EEEEEEEEEvNT_6ParamsE)
        /*0260*/ 	.word	0x00000000


	//----- nvinfo : EIATTR_MIN_STACK_SIZE
	.align		4
.L_112:
        /*0264*/ 	.byte	0x04, 0x12
        /*0266*/ 	.short	(.L_114 - .L_113)
	.align		4
.L_113:
        /*0268*/ 	.word	index@(_ZN7cutlass13device_kernelIN5flash19enable_sm80_to_sm89INS1_16FlashAttnFwdSm80INS1_25CollectiveMainloopFwdSm80ILi4ELi1ELb0EN4cute5tupleIJNS5_1CILi128EEENS7_ILi64EEES8_EEELi128ENS_10bfloat16_tEfNS_4arch4Sm80ELb1ELb0ELb1ELb0ELb0ELb0ELb1ELb0EEENS1_21CollectiveEpilogueFwdINS6_IJS8_S8_S9_EEENS6_IJNS7_ILi1EEESH_SH_EEESB_SD_Li128ELb0ELb1ELb0ELb0EEENS1_30DynamicPersistentTileSchedulerILi128ELi128ELb0ELb1ELb0EEEEEEEEEvNT_6ParamsE)
        /*026c*/ 	.word	0x00000000


	//----- nvinfo : EIATTR_MIN_STACK_SIZE
	.align		4
.L_114:
        /*0270*/ 	.byte	0x04, 0x12
        /*0272*/ 	.short	(.L_116 - .L_115)
	.align		4
.L_115:
        /*0274*/ 	.word	index@(_ZN7cutlass13device_kernelIN5flash19enable_sm80_to_sm89INS1_16FlashAttnFwdSm80INS1_25CollectiveMainloopFwdSm80ILi4ELi1ELb0EN4cute5tupleIJNS5_1CILi128EEENS7_ILi64EEES8_EEELi128ENS_10bfloat16_tEfNS_4arch4Sm80ELb1ELb0ELb1ELb1ELb0ELb0ELb1ELb0EEENS1_21CollectiveEpilogueFwdINS6_IJS8_S8_S9_EEENS6_IJNS7_ILi1EEESH_SH_EEESB_SD_Li128ELb1ELb1ELb0ELb0EEENS1_19SingleTileSchedulerILb1ELb0ELb1ELi128EEEEEEEEEvNT_6ParamsE)
        /*0278*/ 	.word	0x00000000


	//----- nvinfo : EIATTR_MIN_STACK_SIZE
	.align		4
.L_116:
        /*027c*/ 	.byte	0x04, 0x12
        /*027e*/ 	.short	(.L_118 - .L_117)
	.align		4
.L_117:
        /*0280*/ 	.word	index@(_ZN7cutlass13device_kernelIN5flash19enable_sm80_to_sm89INS1_16FlashAttnFwdSm80INS1_25CollectiveMainloopFwdSm80ILi4ELi1ELb0EN4cute5tupleIJNS5_1CILi128EEENS7_ILi64EEES8_EEELi128ENS_10bfloat16_tEfNS_4arch4Sm80ELb1ELb0ELb1ELb1ELb0ELb1ELb1ELb0EEENS1_21CollectiveEpilogueFwdINS6_IJS8_S8_S9_EEENS6_IJNS7_ILi1EEESH_SH_EEESB_SD_Li128ELb1ELb1ELb0ELb0EEENS1_19SingleTileSchedulerILb1ELb0ELb1ELi128EEEEEEEEEvNT_6ParamsE)
        /*0284*/ 	.word	0x00000000
.L_118:


//--------------------- .nv.compat                --------------------------
	.section	.nv.compat,"",@"SHT_CUDA_COMPAT_INFO"
	.align	4
        /*0000*/ 	.byte	0x02, 0x09, 0x01, 0x00, 0x02, 0x02, 0x01, 0x00, 0x02, 0x05, 0x05, 0x00, 0x03, 0x07, 0x01, 0x01
        /*0010*/ 	.byte	0x02, 0x03, 0x00, 0x00, 0x02, 0x06, 0x01, 0x00, 0x04, 0x0b, 0x08, 0x00, 0x00, 0x00, 0x00, 0x00
        /*0020*/ 	.byte	0x00, 0x00, 0x00, 0x00


//--------------------- .nv.info._ZN7cutlass13device_kernelIN5flash19enable_sm80_to_sm89INS1_16FlashAttnFwdSm80INS1_25CollectiveMainloopFwdSm80ILi8ELi1ELb1EN4cute5tupleIJNS5_1CILi128EEES8_S8_EEELi128ENS_10bfloat16_tEfNS_4arch4Sm80ELb0ELb0ELb1ELb0ELb0ELb0ELb1ELb0EEENS1_21CollectiveEpilogueFwdIS9_NS6_IJNS7_ILi1EEESF_SF_EEESA_SC_Li256ELb0ELb1ELb0ELb0EEENS1_19SingleTileSchedulerILb0ELb0ELb1ELi128EEEEEEEEEvNT_6ParamsE --------------------------
	.section	.nv.info._ZN7cutlass13device_kernelIN5flash19enable_sm80_to_sm89INS1_16FlashAttnFwdSm80INS1_25CollectiveMainloopFwdSm80ILi8ELi1ELb1EN4cute5tupleIJNS5_1CILi128EEES8_S8_EEELi128ENS_10bfloat16_tEfNS_4arch4Sm80ELb0ELb0ELb1ELb0ELb0ELb0ELb1ELb0EEENS1_21CollectiveEpilogueFwdIS9_NS6_IJNS7_ILi1EEESF_SF_EEESA_SC_Li256ELb0ELb1ELb0ELb0EEENS1_19SingleTileSchedulerILb0ELb0ELb1ELi128EEEEEEEEEvNT_6ParamsE,"",@"SHT_CUDA_INFO"
	.sectionflags	@""
	.align	4


	//----- nvinfo : EIATTR_CUDA_API_VERSION
	.align		4
        /*0000*/ 	.byte	0x04, 0x37
        /*0002*/ 	.short	(.L_120 - .L_119)
.L_119:
        /*0004*/ 	.word	0x00000082


	//----- nvinfo : EIATTR_KPARAM_INFO
	.align		4
.L_120:
        /*0008*/ 	.byte	0x04, 0x17
        /*000a*/ 	.short	(.L_122 - .L_121)
.L_121:
        /*000c*/ 	.word	0x00000000
        /*0010*/ 	.short	0x0000
        /*0012*/ 	.short	0x0000
        /*0014*/ 	.byte	0x00, 0xf0, 0x61, 0x10


	//----- nvinfo : EIATTR_SPARSE_MMA_MASK
	.align		4
.L_122:
        /*0018*/ 	.byte	0x03, 0x50
        /*001a*/ 	.short	0x0000


	//----- nvinfo : EIATTR_MAXREG_COUNT
	.align		4
        /*001c*/ 	.byte	0x03, 0x1b
        /*001e*/ 	.short	0x00ff


	//----- nvinfo : EIATTR_MERCURY_ISA_VERSION
	.align		4
        /*0020*/ 	.byte	0x03, 0x5f
        /*0022*/ 	.short	0x0101


	//----- nvinfo : EIATTR_EXIT_INSTR_OFFSETS
	.align		4
        /*0024*/ 	.byte	0x04, 0x1c
        /*0026*/ 	.short	(.L_124 - .L_123)


	//   ....[0]....
.L_123:
        /*0028*/ 	.word	0x00000010


	//----- nvinfo : EIATTR_MAX_THREADS
	.align		4
.L_124:
        /*002c*/ 	.byte	0x04, 0x05
        /*002e*/ 	.short	(.L_126 - .L_125)
.L_125:
        /*0030*/ 	.word	0x00000100
        /*0034*/ 	.word	0x00000001
        /*0038*/ 	.word	0x00000001


	//----- nvinfo : EIATTR_CBANK_PARAM_SIZE
	.align		4
.L_126:
        /*003c*/ 	.byte	0x03, 0x19
        /*003e*/ 	.short	0x0418


	//----- nvinfo : EIATTR_PARAM_CBANK
	.align		4
        /*0040*/ 	.byte	0x04, 0x0a
        /*0042*/ 	.short	(.L_128 - .L_127)
	.align		4
.L_127:
        /*0044*/ 	.word	index@(.nv.constant0._ZN7cutlass13device_kernelIN5flash19enable_sm80_to_sm89INS1_16FlashAttnFwdSm80INS1_25CollectiveMainloopFwdSm80ILi8ELi1ELb1EN4cute5tupleIJNS5_1CILi128EEES8_S8_EEELi128ENS_10bfloat16_tEfNS_4arch4Sm80ELb0ELb0ELb1ELb0ELb0ELb0ELb1ELb0EEENS1_21CollectiveEpilogueFwdIS9_NS6_IJNS7_ILi1EEESF_SF_EEESA_SC_Li256ELb0ELb1ELb0ELb0EEENS1_19SingleTileSchedulerILb0ELb0ELb1ELi128EEEEEEEEEvNT_6ParamsE)
        /*0048*/ 	.short	0x0210
        /*004a*/ 	.short	0x0418


	//----- nvinfo : EIATTR_SW_WAR
	.align		4
.L_128:
        /*004c*/ 	.byte	0x04, 0x36
        /*004e*/ 	.short	(.L_130 - .L_129)
.L_129:
        /*0050*/ 	.word	0x00000008
.L_130:


//--------------------- .nv.info._ZN7cutlass13device_kernelIN5flash19enable_sm80_to_sm89INS1_16FlashAttnFwdSm80INS1_25CollectiveMainloopFwdSm80ILi8ELi1ELb1EN4cute5tupleIJNS5_1CILi128EEES8_S8_EEELi128ENS_10bfloat16_tEfNS_4arch4Sm80ELb0ELb0ELb1ELb1ELb0ELb0ELb1ELb0EEENS1_21CollectiveEpilogueFwdIS9_NS6_IJNS7_ILi1EEESF_SF_EEESA_SC_Li256ELb1ELb1ELb0ELb0EEENS1_19SingleTileSchedulerILb1ELb0ELb1ELi128EEEEEEEEEvNT_6ParamsE --------------------------
	.section	.nv.info._ZN7cutlass13device_kernelIN5flash19enable_sm80_to_sm89INS1_16FlashAttnFwdSm80INS1_25CollectiveMainloopFwdSm80ILi8ELi1ELb1EN4cute5tupleIJNS5_1CILi128EEES8_S8_EEELi128ENS_10bfloat16_tEfNS_4arch4Sm80ELb0ELb0ELb1ELb1ELb0ELb0ELb1ELb0EEENS1_21CollectiveEpilogueFwdIS9_NS6_IJNS7_ILi1EEESF_SF_EEESA_SC_Li256ELb1ELb1ELb0ELb0EEENS1_19SingleTileSchedulerILb1ELb0ELb1ELi128EEEEEEEEEvNT_6ParamsE,"",@"SHT_CUDA_INFO"
	.sectionflags	@""
	.align	4


	//----- nvinfo : EIATTR_CUDA_API_VERSION
	.align		4
        /*0000*/ 	.byte	0x04, 0x37
        /*0002*/ 	.short	(.L_132 - .L_131)
.L_131:
        /*0004*/ 	.word	0x00000082


	//----- nvinfo : EIATTR_KPARAM_INFO
	.align		4
.L_132:
        /*0008*/ 	.byte	0x04, 0x17
        /*000a*/ 	.short	(.L_134 - .L_133)
.L_133:
        /*000c*/ 	.word	0x00000000
        /*0010*/ 	.short	0x0000
        /*0012*/ 	.short	0x0000
        /*0014*/ 	.byte	0x00, 0xf0, 0x61, 0x10


	//----- nvinfo : EIATTR_SPARSE_MMA_MASK
	.align		4
.L_134:
        /*0018*/ 	.byte	0x03, 0x50
        /*001a*/ 	.short	0x0000


	//----- nvinfo : EIATTR_MAXREG_COUNT
	.align		4
        /*001c*/ 	.byte	0x03, 0x1b
        /*001e*/ 	.short	0x00ff


	//----- nvinfo : EIATTR_MERCURY_ISA_VERSION
	.align		4
        /*0020*/ 	.byte	0x03, 0x5f
        /*0022*/ 	.short	0x0101


	//----- nvinfo : EIATTR_EXIT_INSTR_OFFSETS
	.align		4
        /*0024*/ 	.byte	0x04, 0x1c
        /*0026*/ 	.short	(.L_136 - .L_135)


	//   ....[0]....
.L_135:
        /*0028*/ 	.word	0x00000010


	//----- nvinfo : EIATTR_MAX_THREADS
	.align		4
.L_136:
        /*002c*/ 	.byte	0x04, 0x05
        /*002e*/ 	.short	(.L_138 - .L_137)
.L_137:
        /*0030*/ 	.word	0x00000100
        /*0034*/ 	.word	0x00000001
        /*0038*/ 	.word	0x00000001


	//----- nvinfo : EIATTR_CBANK_PARAM_SIZE
	.align		4
.L_138:
        /*003c*/ 	.byte	0x03, 0x19
        /*003e*/ 	.short	0x0418


	//----- nvinfo : EIATTR_PARAM_CBANK
	.align		4
        /*0040*/ 	.byte	0x04, 0x0a
        /*0042*/ 	.short	(.L_140 - .L_139)
	.align		4
.L_139:
        /*0044*/ 	.word	index@(.nv.constant0._ZN7cutlass13device_kernelIN5flash19enable_sm80_to_sm89INS1_16FlashAttnFwdSm80INS1_25CollectiveMainloopFwdSm80ILi8ELi1ELb1EN4cute5tupleIJNS5_1CILi128EEES8_S8_EEELi128ENS_10bfloat16_tEfNS_4arch4Sm80ELb0ELb0ELb1ELb1ELb0ELb0ELb1ELb0EEENS1_21CollectiveEpilogueFwdIS9_NS6_IJNS7_ILi1EEESF_SF_EEESA_SC_Li256ELb1ELb1ELb0ELb0EEENS1_19SingleTileSchedulerILb1ELb0ELb1ELi128EEEEEEEEEvNT_6ParamsE)
        /*0048*/ 	.short	0x0210
        /*004a*/ 	.short	0x0418


	//----- nvinfo : EIATTR_SW_WAR
	.align		4
.L_140:
        /*004c*/ 	.byte	0x04, 0x36
        /*004e*/ 	.short	(.L_142 - .L_141)
.L_141:
        /*0050*/ 	.word	0x00000008
.L_142:


//--------------------- .nv.info._ZN7cutlass13device_kernelIN5flash19enable_sm80_to_sm89INS1_16FlashAttnFwdSm80INS1_25CollectiveMainloopFwdSm80ILi8ELi1ELb1EN4cute5tupleIJNS5_1CILi128EEES8_S8_EEELi128ENS_10bfloat16_tEfNS_4arch4Sm80ELb0ELb0ELb1ELb1ELb0ELb1ELb1ELb0EEENS1_21CollectiveEpilogueFwdIS9_NS6_IJNS7_ILi1EEESF_SF_EEESA_SC_Li256ELb1ELb1ELb0ELb0EEENS1_19SingleTileSchedulerILb1ELb0ELb1ELi128EEEEEEEEEvNT_6ParamsE --------------------------
	.section	.nv.info._ZN7cutlass13device_kernelIN5flash19enable_sm80_to_sm89INS1_16FlashAttnFwdSm80INS1_25CollectiveMainloopFwdSm80ILi8ELi1ELb1EN4cute5tupleIJNS5_1CILi128EEES8_S8_EEELi128ENS_10bfloat16_tEfNS_4arch4Sm80ELb0ELb0ELb1ELb1ELb0ELb1ELb1ELb0EEENS1_21CollectiveEpilogueFwdIS9_NS6_IJNS7_ILi1EEESF_SF_EEESA_SC_Li256ELb1ELb1ELb0ELb0EEENS1_19SingleTileSchedulerILb1ELb0ELb1ELi128EEEEEEEEEvNT_6ParamsE,"",@"SHT_CUDA_INFO"
	.sectionflags	@""
	.align	4


	//----- nvinfo : EIATTR_CUDA_API_VERSION
	.align		4
        /*0000*/ 	.byte	0x04, 0x37
        /*0002*/ 	.short	(.L_144 - .L_143)
.L_143:
        /*0004*/ 	.word	0x00000082


	//----- nvinfo : EIATTR_KPARAM_INFO
	.align		4
.L_144:
        /*0008*/ 	.byte	0x04, 0x17
        /*000a*/ 	.short	(.L_146 - .L_145)
.L_145:
        /*000c*/ 	.word	0x00000000
        /*0010*/ 	.short	0x0000
        /*0012*/ 	.short	0x0000
        /*0014*/ 	.byte	0x00, 0xf0, 0x61, 0x10


	//----- nvinfo : EIATTR_SPARSE_MMA_MASK
	.align		4
.L_146:
        /*0018*/ 	.byte	0x03, 0x50
        /*001a*/ 	.short	0x0000


	//----- nvinfo : EIATTR_MAXREG_COUNT
	.align		4
        /*001c*/ 	.byte	0x03, 0x1b
        /*001e*/ 	.short	0x00ff


	//----- nvinfo : EIATTR_MERCURY_ISA_VERSION
	.align		4
        /*0020*/ 	.byte	0x03, 0x5f
        /*0022*/ 	.short	0x0101


	//----- nvinfo : EIATTR_EXIT_INSTR_OFFSETS
	.align		4
        /*0024*/ 	.byte	0x04, 0x1c
        /*0026*/ 	.short	(.L_148 - .L_147)


	//   ....[0]....
.L_147:
        /*0028*/ 	.word	0x00000010


	//----- nvinfo : EIATTR_MAX_THREADS
	.align		4
.L_148:
        /*002c*/ 	.byte	0x04, 0x05
        /*002e*/ 	.short	(.L_150 - .L_149)
.L_149:
        /*0030*/ 	.word	0x00000100
        /*0034*/ 	.word	0x00000001
        /*0038*/ 	.word	0x00000001


	//----- nvinfo : EIATTR_CBANK_PARAM_SIZE
	.align		4
.L_150:
        /*003c*/ 	.byte	0x03, 0x19
        /*003e*/ 	.short	0x0418


	//----- nvinfo : EIATTR_PARAM_CBANK
	.align		4
        /*0040*/ 	.byte	0x04, 0x0a
        /*0042*/ 	.short	(.L_152 - .L_151)
	.align		4
.L_151:
        /*0044*/ 	.word	index@(.nv.constant0._ZN7cutlass13device_kernelIN5flash19enable_sm80_to_sm89INS1_16FlashAttnFwdSm80INS1_25CollectiveMainloopFwdSm80ILi8ELi1ELb1EN4cute5tupleIJNS5_1CILi128EEES8_S8_EEELi128ENS_10bfloat16_tEfNS_4arch4Sm80ELb0ELb0ELb1ELb1ELb0ELb1ELb1ELb0EEENS1_21CollectiveEpilogueFwdIS9_NS6_IJNS7_ILi1EEESF_SF_EEESA_SC_Li256ELb1ELb1ELb0ELb0EEENS1_19SingleTileSchedulerILb1ELb0ELb1ELi128EEEEEEEEEvNT_6ParamsE)
        /*0048*/ 	.short	0x0210
        /*004a*/ 	.short	0x0418


	//----- nvinfo : EIATTR_SW_WAR
	.align		4
.L_152:
        /*004c*/ 	.byte	0x04, 0x36
        /*004e*/ 	.short	(.L_154 - .L_153)
.L_153:
        /*0050*/ 	.word	0x00000008
.L_154:


//--------------------- .nv.info._ZN7cutlass13device_kernelIN5flash19enable_sm80_to_sm89INS1_16FlashAttnFwdSm80INS1_25CollectiveMainloopFwdSm80ILi8ELi1ELb1EN4cute5tupleIJNS5_1CILi128EEENS7_ILi96EEES8_EEELi128ENS_10bfloat16_tEfNS_4arch4Sm80ELb0ELb1ELb1ELb0ELb0ELb0ELb1ELb0EEENS1_21CollectiveEpilogueFwdINS6_IJS8_S8_S9_EEENS6_IJNS7_ILi1EEESH_SH_EEESB_SD_Li256ELb0ELb1ELb0ELb0EEENS1_19SingleTileSchedulerILb0ELb0ELb1ELi128EEEEEEEEEvNT_6ParamsE --------------------------
	.section	.nv.info._ZN7cutlass13device_kernelIN5flash19enable_sm80_to_sm89INS1_16FlashAttnFwdSm80INS1_25CollectiveMainloopFwdSm80ILi8ELi1ELb1EN4cute5tupleIJNS5_1CILi128EEENS7_ILi96EEES8_EEELi128ENS_10bfloat16_tEfNS_4arch4Sm80ELb0ELb1ELb1ELb0ELb0ELb0ELb1ELb0EEENS1_21CollectiveEpilogueFwdINS6_IJS8_S8_S9_EEENS6_IJNS7_ILi1EEESH_SH_EEESB_SD_Li256ELb0ELb1ELb0ELb0EEENS1_19SingleTileSchedulerILb0ELb0ELb1ELi128EEEEEEEEEvNT_6ParamsE,"",@"SHT_CUDA_INFO"
	.sectionflags	@""
	.align	4


	//----- nvinfo : EIATTR_CUDA_API_VERSION
	.align		4
        /*0000*/ 	.byte	0x04, 0x37
        /*0002*/ 	.short	(.L_156 - .L_155)
.L_155:
        /*0004*/ 	.word	0x00000082


	//----- nvinfo : EIATTR_KPARAM_INFO
	.align		4
.L_156:
        /*0008*/ 	.byte	0x04, 0x17
        /*000a*/ 	.short	(.L_158 - .L_157)
.L_157:
        /*000c*/ 	.word	0x00000000
        /*0010*/ 	.short	0x0000
        /*0012*/ 	.short	0x0000
        /*0014*/ 	.byte	0x00, 0xf0, 0x61, 0x10


	//----- nvinfo : EIATTR_SPARSE_MMA_MASK
	.align		4
.L_158:
        /*0018*/ 	.byte	0x03, 0x50
        /*001a*/ 	.short	0x0000


	//----- nvinfo : EIATTR_MAXREG_COUNT
	.align		4
        /*001c*/ 	.byte	0x03, 0x1b
        /*001e*/ 	.short	0x00ff


	//----- nvinfo : EIATTR_MERCURY_ISA_VERSION
	.align		4
        /*0020*/ 	.byte	0x03, 0x5f
        /*0022*/ 	.short	0x0101


	//----- nvinfo : EIATTR_EXIT_INSTR_OFFSETS
	.align		4
        /*0024*/ 	.byte	0x04, 0x1c
        /*0026*/ 	.short	(.L_160 - .L_159)


	//   ....[0]....
.L_159:
        /*0028*/ 	.word	0x00000010


	//----- nvinfo : EIATTR_MAX_THREADS
	.align		4
.L_160:
        /*002c*/ 	.byte	0x04, 0x05
        /*002e*/ 	.short	(.L_162 - .L_161)
.L_161:
        /*0030*/ 	.word	0x00000100
        /*0034*/ 	.word	0x00000001
        /*0038*/ 	.word	0x00000001


	//----- nvinfo : EIATTR_CBANK_PARAM_SIZE
	.align		4
.L_162:
        /*003c*/ 	.byte	0x03, 0x19
        /*003e*/ 	.short	0x0418


	//----- nvinfo : EIATTR_PARAM_CBANK
	.align		4
        /*0040*/ 	.byte	0x04, 0x0a
        /*0042*/ 	.short	(.L_164 - .L_163)
	.align		4
.L_163:
        /*0044*/ 	.word	index@(.nv.constant0._ZN7cutlass13device_kernelIN5flash19enable_sm80_to_sm89INS1_16FlashAttnFwdSm80INS1_25CollectiveMainloopFwdSm80ILi8ELi1ELb1EN4cute5tupleIJNS5_1CILi128EEENS7_ILi96EEES8_EEELi128ENS_10bfloat16_tEfNS_4arch4Sm80ELb0ELb1ELb1ELb0ELb0ELb0ELb1ELb0EEENS1_21CollectiveEpilogueFwdINS6_IJS8_S8_S9_EEENS6_IJNS7_ILi1EEESH_SH_EEESB_SD_Li256ELb0ELb1ELb0ELb0EEENS1_19SingleTileSchedulerILb0ELb0ELb1ELi128EEEEEEEEEvNT_6ParamsE)
        /*0048*/ 	.short	0x0210
        /*004a*/ 	.short	0x0418


	//----- nvinfo : EIATTR_SW_WAR
	.align		4
.L_164:
        /*004c*/ 	.byte	0x04, 0x36
        /*004e*/ 	.short	(.L_166 - .L_165)
.L_165:
        /*0050*/ 	.word	0x00000008
.L_166:


//--------------------- .nv.info._ZN7cutlass13device_kernelIN5flash19enable_sm80_to_sm89INS1_16FlashAttnFwdSm80INS1_25CollectiveMainloopFwdSm80ILi8ELi1ELb1EN4cute5tupleIJNS5_1CILi128EEENS7_ILi96EEES8_EEELi128ENS_10bfloat16_tEfNS_4arch4Sm80ELb0ELb1ELb1ELb1ELb0ELb0ELb1ELb0EEENS1_21CollectiveEpilogueFwdINS6_IJS8_S8_S9_EEENS6_IJNS7_ILi1EEESH_SH_EEESB_SD_Li256ELb1ELb1ELb0ELb0EEENS1_19SingleTileSchedulerILb1ELb0ELb1ELi128EEEEEEEEEvNT_6ParamsE --------------------------
	.section	.nv.info._ZN7cutlass13device_kernelIN5flash19enable_sm80_to_sm89INS1_16FlashAttnFwdSm80INS1_25CollectiveMainloopFwdSm80ILi8ELi1ELb1EN4cute5tupleIJNS5_1CILi128EEENS7_ILi96EEES8_EEELi128ENS_10bfloat16_tEfNS_4arch4Sm80ELb0ELb1ELb1ELb1ELb0ELb0ELb1ELb0EEENS1_21CollectiveEpilogueFwdINS6_IJS8_S8_S9_EEENS6_IJNS7_ILi1EEESH_SH_EEESB_SD_Li256ELb1ELb1ELb0ELb0EEENS1_19SingleTileSchedulerILb1ELb0ELb1ELi128EEEEEEEEEvNT_6ParamsE,"",@"SHT_CUDA_INFO"
	.sectionflags	@""
	.align	4


	//----- nvinfo : EIATTR_CUDA_API_VERSION
	.align		4
        /*0000*/ 	.byte	0x04, 0x37
        /*0002*/ 	.short	(.L_168 - .L_167)
.L_167:
        /*0004*/ 	.word	0x00000082


	//----- nvinfo : EIATTR_KPARAM_INFO
	.align		4
.L_168:
        /*0008*/ 	.byte	0x04, 0x17
        /*000a*/ 	.short	(.L_170 - .L_169)
.L_169:
        /*000c*/ 	.word	0x00000000
        /*0010*/ 	.short	0x0000
        /*0012*/ 	.short	0x0000
        /*0014*/ 	.byte	0x00, 0xf0, 0x61, 0x10


	//----- nvinfo : EIATTR_SPARSE_MMA_MASK
	.align		4
.L_170:
        /*0018*/ 	.byte	0x03, 0x50
        /*001a*/ 	.short	0x0000


	//----- nvinfo : EIATTR_MAXREG_COUNT
	.align		4
        /*001c*/ 	.byte	0x03, 0x1b
        /*001e*/ 	.short	0x00ff


	//----- nvinfo : EIATTR_MERCURY_ISA_VERSION
	.align		4
        /*0020*/ 	.byte	0x03, 0x5f
        /*0022*/ 	.short	0x0101


	//----- nvinfo : EIATTR_EXIT_INSTR_OFFSETS
	.align		4
        /*0024*/ 	.byte	0x04, 0x1c
        /*0026*/ 	.short	(.L_172 - .L_171)


	//   ....[0]....
.L_171:
        /*0028*/ 	.word	0x00000010


	//----- nvinfo : EIATTR_MAX_THREADS
	.align		4
.L_172:
        /*002c*/ 	.byte	0x04, 0x05
        /*002e*/ 	.short	(.L_174 - .L_173)
.L_173:
        /*0030*/ 	.word	0x00000100
        /*0034*/ 	.word	0x00000001
        /*0038*/ 	.word	0x00000001


	//----- nvinfo : EIATTR_CBANK_PARAM_SIZE
	.align		4
.L_174:
        /*003c*/ 	.byte	0x03, 0x19
        /*003e*/ 	.short	0x0418


	//----- nvinfo : EIATTR_PARAM_CBANK
	.align		4
        /*0040*/ 	.byte	0x04, 0x0a
        /*0042*/ 	.short	(.L_176 - .L_175)
	.align		4
.L_175:
        /*0044*/ 	.word	index@(.nv.constant0._ZN7cutlass13device_kernelIN5flash19enable_sm80_to_sm89INS1_16FlashAttnFwdSm80INS1_25CollectiveMainloopFwdSm80ILi8ELi1ELb1EN4cute5tupleIJNS5_1CILi128EEENS7_ILi96EEES8_EEELi128ENS_10bfloat16_tEfNS_4arch4Sm80ELb0ELb1ELb1ELb1ELb0ELb0ELb1ELb0EEENS1_21CollectiveEpilogueFwdINS6_IJS8_S8_S9_EEENS6_IJNS7_ILi1EEESH_SH_EEESB_SD_Li256ELb1ELb1ELb0ELb0EEENS1_19SingleTileSchedulerILb1ELb0ELb1ELi128EEEEEEEEEvNT_6ParamsE)
        /*0048*/ 	.short	0x0210
        /*004a*/ 	.short	0x0418


	//----- nvinfo : EIATTR_SW_WAR
	.align		4
.L_176:
        /*004c*/ 	.byte	0x04, 0x36
        /*004e*/ 	.short	(.L_178 - .L_177)
.L_177:
        /*0050*/ 	.word	0x00000008
.L_178:


//--------------------- .nv.info._ZN7cutlass13device_kernelIN5flash19enable_sm80_to_sm89INS1_16FlashAttnFwdSm80INS1_25CollectiveMainloopFwdSm80ILi8ELi1ELb1EN4cute5tupleIJNS5_1CILi128EEENS7_ILi96EEES8_EEELi128ENS_10bfloat16_tEfNS_4arch4Sm80ELb0ELb1ELb1ELb1ELb0ELb1ELb1ELb0EEENS1_21CollectiveEpilogueFwdINS6_IJS8_S8_S9_EEENS6_IJNS7_ILi1EEESH_SH_EEESB_SD_Li256ELb1ELb1ELb0ELb0EEENS1_19SingleTileSchedulerILb1ELb0ELb1ELi128EEEEEEEEEvNT_6ParamsE --------------------------
	.section	.nv.info._ZN7cutlass13device_kernelIN5flash19enable_sm80_to_sm89INS1_16FlashAttnFwdSm80INS1_25CollectiveMainloopFwdSm80ILi8ELi1ELb1EN4cute5tupleIJNS5_1CILi128EEENS7_ILi96EEES8_EEELi128ENS_10bfloat16_tEfNS_4arch4Sm80ELb0ELb1ELb1ELb1ELb0ELb1ELb1ELb0EEENS1_21CollectiveEpilogueFwdINS6_IJS8_S8_S9_EEENS6_IJNS7_ILi1EEESH_SH_EEESB_SD_Li256ELb1ELb1ELb0ELb0EEENS1_19SingleTileSchedulerILb1ELb0ELb1ELi128EEEEEEEEEvNT_6ParamsE,"",@"SHT_CUDA_INFO"
	.sectionflags	@""
	.align	4


	//----- nvinfo : EIATTR_CUDA_API_VERSION
	.align		4
        /*0000*/ 	.byte	0x04, 0x37
        /*0002*/ 	.short	(.L_180 - .L_179)
.L_179:
        /*0004*/ 	.word	0x00000082


	//----- nvinfo : EIATTR_KPARAM_INFO
	.align		4
.L_180:
        /*0008*/ 	.byte	0x04, 0x17
        /*000a*/ 	.short	(.L_182 - .L_181)
.L_181:
        /*000c*/ 	.word	0x00000000
        /*0010*/ 	.short	0x0000
        /*0012*/ 	.short	0x0000
        /*0014*/ 	.byte	0x00, 0xf0, 0x61, 0x10


	//----- nvinfo : EIATTR_SPARSE_MMA_MASK
	.align		4
.L_182:
        /*0018*/ 	.byte	0x03, 0x50
        /*001a*/ 	.short	0x0000


	//----- nvinfo : EIATTR_MAXREG_COUNT
	.align		4
        /*001c*/ 	.byte	0x03, 0x1b
        /*001e*/ 	.short	0x00ff


	//----- nvinfo : EIATTR_MERCURY_ISA_VERSION
	.align		4
        /*0020*/ 	.byte	0x03, 0x5f
        /*0022*/ 	.short	0x0101


	//----- nvinfo : EIATTR_EXIT_INSTR_OFFSETS
	.align		4
        /*0024*/ 	.byte	0x04, 0x1c
        /*0026*/ 	.short	(.L_184 - .L_183)


	//   ....[0]....
.L_183:
        /*0028*/ 	.word	0x00000010


	//----- nvinfo : EIATTR_MAX_THREADS
	.align		4
.L_184:
        /*002c*/ 	.byte	0x04, 0x05
        /*002e*/ 	.short	(.L_186 - .L_185)
.L_185:
        /*0030*/ 	.word	0x00000100
        /*0034*/ 	.word	0x00000001
        /*0038*/ 	.word	0x00000001


	//----- nvinfo : EIATTR_CBANK_PARAM_SIZE
	.align		4
.L_186:
        /*003c*/ 	.byte	0x03, 0x19
        /*003e*/ 	.short	0x0418


	//----- nvinfo : EIATTR_PARAM_CBANK
	.align		4
        /*0040*/ 	.byte	0x04, 0x0a
        /*0042*/ 	.short	(.L_188 - .L_187)
	.align		4
.L_187:
        /*0044*/ 	.word	index@(.nv.constant0._ZN7cutlass13device_kernelIN5flash19enable_sm80_to_sm89INS1_16FlashAttnFwdSm80INS1_25CollectiveMainloopFwdSm80ILi8ELi1ELb1EN4cute5tupleIJNS5_1CILi128EEENS7_ILi96EEES8_EEELi128ENS_10bfloat16_tEfNS_4arch4Sm80ELb0ELb1ELb1ELb1ELb0ELb1ELb1ELb0EEENS1_21CollectiveEpilogueFwdINS6_IJS8_S8_S9_EEENS6_IJNS7_ILi1EEESH_SH_EEESB_SD_Li256ELb1ELb1ELb0ELb0EEENS1_19SingleTileSchedulerILb1ELb0ELb1ELi128EEEEEEEEEvNT_6ParamsE)
        /*0048*/ 	.short	0x0210
        /*004a*/ 	.short	0x0418


	//----- nvinfo : EIATTR_SW_WAR
	.align		4
.L_188:
        /*004c*/ 	.byte	0x04, 0x36
        /*004e*/ 	.short	(.L_190 - .L_189)
.L_189:
        /*0050*/ 	.word	0x00000008
.L_190:


//--------------------- .nv.info._ZN7cutlass13device_kernelIN5flash19enable_sm80_to_sm89INS1_16FlashAttnFwdSm80INS1_25CollectiveMainloopFwdSm80ILi8ELi1ELb1EN4cute5tupleIJNS5_1CILi128EEES8_S8_EEELi128ENS_10bfloat16_tEfNS_4arch4Sm80ELb1ELb0ELb1ELb0ELb0ELb0ELb1ELb0EEENS1_21CollectiveEpilogueFwdIS9_NS6_IJNS7_ILi1EEESF_SF_EEESA_SC_Li256ELb0ELb1ELb0ELb0EEENS1_30DynamicPersistentTileSchedulerILi256ELi256ELb0ELb1ELb0EEEEEEEEEvNT_6ParamsE --------------------------
	.section	.nv.info._ZN7cutlass13device_kernelIN5flash19enable_sm80_to_sm89INS1_16FlashAttnFwdSm80INS1_25CollectiveMainloopFwdSm80ILi8ELi1ELb1EN4cute5tupleIJNS5_1CILi128EEES8_S8_EEELi128ENS_10bfloat16_tEfNS_4arch4Sm80ELb1ELb0ELb1ELb0ELb0ELb0ELb1ELb0EEENS1_21CollectiveEpilogueFwdIS9_NS6_IJNS7_ILi1EEESF_SF_EEESA_SC_Li256ELb0ELb1ELb0ELb0EEENS1_30DynamicPersistentTileSchedulerILi256ELi256ELb0ELb1ELb0EEEEEEEEEvNT_6ParamsE,"",@"SHT_CUDA_INFO"
	.sectionflags	@""
	.align	4


	//----- nvinfo : EIATTR_CUDA_API_VERSION
	.align		4
        /*0000*/ 	.byte	0x04, 0x37
        /*0002*/ 	.short	(.L_192 - .L_191)
.L_191:
        /*0004*/ 	.word	0x00000082


	//----- nvinfo : EIATTR_KPARAM_INFO
	.align		4
.L_192:
        /*0008*/ 	.byte	0x04, 0x17
        /*000a*/ 	.short	(.L_194 - .L_193)
.L_193:
        /*000c*/ 	.word	0x00000000
        /*0010*/ 	.short	0x0000
        /*0012*/ 	.short	0x0000
        /*0014*/ 	.byte	0x00, 0xf0, 0xa1, 0x10


	//----- nvinfo : EIATTR_SPARSE_MMA_MASK
	.align		4
.L_194:
        /*0018*/ 	.byte	0x03, 0x50
        /*001a*/ 	.short	0x0000


	//----- nvinfo : EIATTR_MAXREG_COUNT
	.align		4
        /*001c*/ 	.byte	0x03, 0x1b
        /*001e*/ 	.short	0x00ff


	//----- nvinfo : EIATTR_MERCURY_ISA_VERSION
	.align		4
        /*0020*/ 	.byte	0x03, 0x5f
        /*0022*/ 	.short	0x0101


	//----- nvinfo : EIATTR_EXIT_INSTR_OFFSETS
	.align		4
        /*0024*/ 	.byte	0x04, 0x1c
        /*0026*/ 	.short	(.L_196 - .L_195)


	//   ....[0]....
.L_195:
        /*0028*/ 	.word	0x00000010


	//----- nvinfo : EIATTR_MAX_THREADS
	.align		4
.L_196:
        /*002c*/ 	.byte	0x04, 0x05
        /*002e*/ 	.short	(.L_198 - .L_197)
.L_197:
        /*0030*/ 	.word	0x00000100
        /*0034*/ 	.word	0x00000001
        /*0038*/ 	.word	0x00000001


	//----- nvinfo : EIATTR_CBANK_PARAM_SIZE
	.align		4
.L_198:
        /*003c*/ 	.byte	0x03, 0x19
        /*003e*/ 	.short	0x0428


	//----- nvinfo : EIATTR_PARAM_CBANK
	.align		4
        /*0040*/ 	.byte	0x04, 0x0a
        /*0042*/ 	.short	(.L_200 - .L_199)
	.align		4
.L_199:
        /*0044*/ 	.word	index@(.nv.constant0._ZN7cutlass13device_kernelIN5flash19enable_sm80_to_sm89INS1_16FlashAttnFwdSm80INS1_25CollectiveMainloopFwdSm80ILi8ELi1ELb1EN4cute5tupleIJNS5_1CILi128EEES8_S8_EEELi128ENS_10bfloat16_tEfNS_4arch4Sm80ELb1ELb0ELb1ELb0ELb0ELb0ELb1ELb0EEENS1_21CollectiveEpilogueFwdIS9_NS6_IJNS7_ILi1EEESF_SF_EEESA_SC_Li256ELb0ELb1ELb0ELb0EEENS1_30DynamicPersistentTileSchedulerILi256ELi256ELb0ELb1ELb0EEEEEEEEEvNT_6ParamsE)
        /*0048*/ 	.short	0x0210
        /*004a*/ 	.short	0x0428


	//----- nvinfo : EIATTR_SW_WAR
	.align		4
.L_200:
        /*004c*/ 	.byte	0x04, 0x36
        /*004e*/ 	.short	(.L_202 - .L_201)
.L_201:
        /*0050*/ 	.word	0x00000008
.L_202:


//--------------------- .nv.info._ZN7cutlass13device_kernelIN5flash19enable_sm80_to_sm89INS1_16FlashAttnFwdSm80INS1_25CollectiveMainloopFwdSm80ILi8ELi1ELb1EN4cute5tupleIJNS5_1CILi128EEES8_S8_EEELi128ENS_10bfloat16_tEfNS_4arch4Sm80ELb1ELb0ELb1ELb1ELb0ELb0ELb1ELb0EEENS1_21CollectiveEpilogueFwdIS9_NS6_IJNS7_ILi1EEESF_SF_EEESA_SC_Li256ELb1ELb1ELb0ELb0EEENS1_19SingleTileSchedulerILb1ELb0ELb1ELi128EEEEEEEEEvNT_6ParamsE --------------------------
	.section	.nv.info._ZN7cutlass13device_kernelIN5flash19enable_sm80_to_sm89INS1_16FlashAttnFwdSm80INS1_25CollectiveMainloopFwdSm80ILi8ELi1ELb1EN4cute5tupleIJNS5_1CILi128EEES8_S8_EEELi128ENS_10bfloat16_tEfNS_4arch4Sm80ELb1ELb0ELb1ELb1ELb0ELb0ELb1ELb0EEENS1_21CollectiveEpilogueFwdIS9_NS6_IJNS7_ILi1EEESF_SF_EEESA_SC_Li256ELb1ELb1ELb0ELb0EEENS1_19SingleTileSchedulerILb1ELb0ELb1ELi128EEEEEEEEEvNT_6ParamsE,"",@"SHT_CUDA_INFO"
	.sectionflags	@""
	.align	4


	//----- nvinfo : EIATTR_CUDA_API_VERSION
	.align		4
        /*0000*/ 	.byte	0x04, 0x37
        /*0002*/ 	.short	(.L_204 - .L_203)
.L_203:
        /*0004*/ 	.word	0x00000082


	//----- nvinfo : EIATTR_KPARAM_INFO
	.align		4
.L_204:
        /*0008*/ 	.byte	0x04, 0x17
        /*000a*/ 	.short	(.L_206 - .L_205)
.L_205:
        /*000c*/ 	.word	0x00000000
        /*0010*/ 	.short	0x0000
        /*0012*/ 	.short	0x0000
        /*0014*/ 	.byte	0x00, 0xf0, 0x61, 0x10


	//----- nvinfo : EIATTR_SPARSE_MMA_MASK
	.align		4
.L_206:
        /*0018*/ 	.byte	0x03, 0x50
        /*001a*/ 	.short	0x0000


	//----- nvinfo : EIATTR_MAXREG_COUNT
	.align		4
        /*001c*/ 	.byte	0x03, 0x1b
        /*001e*/ 	.short	0x00ff


	//----- nvinfo : EIATTR_MERCURY_ISA_VERSION
	.align		4
        /*0020*/ 	.byte	0x03, 0x5f
        /*0022*/ 	.short	0x0101


	//----- nvinfo : EIATTR_EXIT_INSTR_OFFSETS
	.align		4
        /*0024*/ 	.byte	0x04, 0x1c
        /*0026*/ 	.short	(.L_208 - .L_207)


	//   ....[0]....
.L_207:
        /*0028*/ 	.word	0x00000010


	//----- nvinfo : EIATTR_MAX_THREADS
	.align		4
.L_208:
        /*002c*/ 	.byte	0x04, 0x05
        /*002e*/ 	.short	(.L_210 - .L_209)
.L_209:
        /*0030*/ 	.word	0x00000100
        /*0034*/ 	.word	0x00000001
        /*0038*/ 	.word	0x00000001


	//----- nvinfo : EIATTR_CBANK_PARAM_SIZE
	.align		4
.L_210:
        /*003c*/ 	.byte	0x03, 0x19
        /*003e*/ 	.short	0x0418


	//----- nvinfo : EIATTR_PARAM_CBANK
	.align		4
        /*0040*/ 	.byte	0x04, 0x0a
        /*0042*/ 	.short	(.L_212 - .L_211)
	.align		4
.L_211:
        /*0044*/ 	.word	index@(.nv.constant0._ZN7cutlass13device_kernelIN5flash19enable_sm80_to_sm89INS1_16FlashAttnFwdSm80INS1_25CollectiveMainloopFwdSm80ILi8ELi1ELb1EN4cute5tupleIJNS5_1CILi128EEES8_S8_EEELi128ENS_10bfloat16_tEfNS_4arch4Sm80ELb1ELb0ELb1ELb1ELb0ELb0ELb1ELb0EEENS1_21CollectiveEpilogueFwdIS9_NS6_IJNS7_ILi1EEESF_SF_EEESA_SC_Li256ELb1ELb1ELb0ELb0EEENS1_19SingleTileSchedulerILb1ELb0ELb1ELi128EEEEEEEEEvNT_6ParamsE)
        /*0048*/ 	.short	0x0210
        /*004a*/ 	.short	0x0418


	//----- nvinfo : EIATTR_SW_WAR
	.align		4
.L_212:
        /*004c*/ 	.byte	0x04, 0x36
        /*004e*/ 	.short	(.L_214 - .L_213)
.L_213:
        /*0050*/ 	.word	0x00000008
.L_214:


//--------------------- .nv.info._ZN7cutlass13device_kernelIN5flash19enable_sm80_to_sm89INS1_16FlashAttnFwdSm80INS1_25CollectiveMainloopFwdSm80ILi8ELi1ELb1EN4cute5tupleIJNS5_1CILi128EEES8_S8_EEELi128ENS_10bfloat16_tEfNS_4arch4Sm80ELb1ELb0ELb1ELb1ELb0ELb1ELb1ELb0EEENS1_21CollectiveEpilogueFwdIS9_NS6_IJNS7_ILi1EEESF_SF_EEESA_SC_Li256ELb1ELb1ELb0ELb0EEENS1_19SingleTileSchedulerILb1ELb0ELb1ELi128EEEEEEEEEvNT_6ParamsE --------------------------
	.section	.nv.info._ZN7cutlass13device_kernelIN5flash19enable_sm80_to_sm89INS1_16FlashAttnFwdSm80INS1_25CollectiveMainloopFwdSm80ILi8ELi1ELb1EN4cute5tupleIJNS5_1CILi128EEES8_S8_EEELi128ENS_10bfloat16_tEfNS_4arch4Sm80ELb1ELb0ELb1ELb1ELb0ELb1ELb1ELb0EEENS1_21CollectiveEpilogueFwdIS9_NS6_IJNS7_ILi1EEESF_SF_EEESA_SC_Li256ELb1ELb1ELb0ELb0EEENS1_19SingleTileSchedulerILb1ELb0ELb1ELi128EEEEEEEEEvNT_6ParamsE,"",@"SHT_CUDA_INFO"
	.sectionflags	@""
	.align	4


	//----- nvinfo : EIATTR_CUDA_API_VERSION
	.align		4
        /*0000*/ 	.byte	0x04, 0x37
        /*0002*/ 	.short	(.L_216 - .L_215)
.L_215:
        /*0004*/ 	.word	0x00000082


	//----- nvinfo : EIATTR_KPARAM_INFO
	.align		4
.L_216:
        /*0008*/ 	.byte	0x04, 0x17
        /*000a*/ 	.short	(.L_218 - .L_217)
.L_217:
        /*000c*/ 	.word	0x00000000
        /*0010*/ 	.short	0x0000
        /*0012*/ 	.short	0x0000
        /*0014*/ 	.byte	0x00, 0xf0, 0x61, 0x10


	//----- nvinfo : EIATTR_SPARSE_MMA_MASK
	.align		4
.L_218:
        /*0018*/ 	.byte	0x03, 0x50
        /*001a*/ 	.short	0x0000


	//----- nvinfo : EIATTR_MAXREG_COUNT
	.align		4
        /*001c*/ 	.byte	0x03, 0x1b
        /*001e*/ 	.short	0x00ff


	//----- nvinfo : EIATTR_MERCURY_ISA_VERSION
	.align		4
        /*0020*/ 	.byte	0x03, 0x5f
        /*0022*/ 	.short	0x0101


	//----- nvinfo : EIATTR_EXIT_INSTR_OFFSETS
	.align		4
        /*0024*/ 	.byte	0x04, 0x1c
        /*0026*/ 	.short	(.L_220 - .L_219)


	//   ....[0]....
.L_219:
        /*0028*/ 	.word	0x00000010


	//----- nvinfo : EIATTR_MAX_THREADS
	.align		4
.L_220:
        /*002c*/ 	.byte	0x04, 0x05
        /*002e*/ 	.short	(.L_222 - .L_221)
.L_221:
        /*0030*/ 	.word	0x00000100
        /*0034*/ 	.word	0x00000001
        /*0038*/ 	.word	0x00000001


	//----- nvinfo : EIATTR_CBANK_PARAM_SIZE
	.align		4
.L_222:
        /*003c*/ 	.byte	0x03, 0x19
        /*003e*/ 	.short	0x0418


	//----- nvinfo : EIATTR_PARAM_CBANK
	.align		4
        /*0040*/ 	.byte	0x04, 0x0a
        /*0042*/ 	.short	(.L_224 - .L_223)
	.align		4
.L_223:
        /*0044*/ 	.word	index@(.nv.constant0._ZN7cutlass13device_kernelIN5flash19enable_sm80_to_sm89INS1_16FlashAttnFwdSm80INS1_25CollectiveMainloopFwdSm80ILi8ELi1ELb1EN4cute5tupleIJNS5_1CILi128EEES8_S8_EEELi128ENS_10bfloat16_tEfNS_4arch4Sm80ELb1ELb0ELb1ELb1ELb0ELb1ELb1ELb0EEENS1_21CollectiveEpilogueFwdIS9_NS6_IJNS7_ILi1EEESF_SF_EEESA_SC_Li256ELb1ELb1ELb0ELb0EEENS1_19SingleTileSchedulerILb1ELb0ELb1ELi128EEEEEEEEEvNT_6ParamsE)
        /*0048*/ 	.short	0x0210
        /*004a*/ 	.short	0x0418


	//----- nvinfo : EIATTR_SW_WAR
	.align		4
.L_224:
        /*004c*/ 	.byte	0x04, 0x36
        /*004e*/ 	.short	(.L_226 - .L_225)
.L_225:
        /*0050*/ 	.word	0x00000008
.L_226:


//--------------------- .nv.info._ZN7cutlass13device_kernelIN5flash19enable_sm80_to_sm89INS1_16FlashAttnFwdSm80INS1_25CollectiveMainloopFwdSm80ILi4ELi1ELb0EN4cute5tupleIJNS5_1CILi128EEENS7_ILi64EEES8_EEELi128ENS_10bfloat16_tEfNS_4arch4Sm80ELb0ELb0ELb1ELb0ELb0ELb0ELb1ELb0EEENS1_21CollectiveEpilogueFwdINS6_IJS8_S8_S9_EEENS6_IJNS7_ILi1EEESH_SH_EEESB_SD_Li128ELb0ELb1ELb0ELb0EEENS1_19SingleTileSchedulerILb0ELb0ELb1ELi128EEEEEEEEEvNT_6ParamsE --------------------------
	.section	.nv.info._ZN7cutlass13device_kernelIN5flash19enable_sm80_to_sm89INS1_16FlashAttnFwdSm80INS1_25CollectiveMainloopFwdSm80ILi4ELi1ELb0EN4cute5tupleIJNS5_1CILi128EEENS7_ILi64EEES8_EEELi128ENS_10bfloat16_tEfNS_4arch4Sm80ELb0ELb0ELb1ELb0ELb0ELb0ELb1ELb0EEENS1_21CollectiveEpilogueFwdINS6_IJS8_S8_S9_EEENS6_IJNS7_ILi1EEESH_SH_EEESB_SD_Li128ELb0ELb1ELb0ELb0EEENS1_19SingleTileSchedulerILb0ELb0ELb1ELi128EEEEEEEEEvNT_6ParamsE,"",@"SHT_CUDA_INFO"
	.sectionflags	@""
	.align	4


	//----- nvinfo : EIATTR_CUDA_API_VERSION
	.align		4
        /*0000*/ 	.byte	0x04, 0x37
        /*0002*/ 	.short	(.L_228 - .L_227)
.L_227:
        /*0004*/ 	.word	0x00000082


	//----- nvinfo : EIATTR_KPARAM_INFO
	.align		4
.L_228:
        /*0008*/ 	.byte	0x04, 0x17
        /*000a*/ 	.short	(.L_230 - .L_229)
.L_229:
        /*000c*/ 	.word	0x00000000
        /*0010*/ 	.short	0x0000
        /*0012*/ 	.short	0x0000
        /*0014*/ 	.byte	0x00, 0xf0, 0x61, 0x10


	//----- nvinfo : EIATTR_SPARSE_MMA_MASK
	.align		4
.L_230:
        /*0018*/ 	.byte	0x03, 0x50
        /*001a*/ 	.short	0x0000


	//----- nvinfo : EIATTR_MAXREG_COUNT
	.align		4
        /*001c*/ 	.byte	0x03, 0x1b
        /*001e*/ 	.short	0x00ff


	//----- nvinfo : EIATTR_MERCURY_ISA_VERSION
	.align		4
        /*0020*/ 	.byte	0x03, 0x5f
        /*0022*/ 	.short	0x0101


	//----- nvinfo : EIATTR_EXIT_INSTR_OFFSETS
	.align		4
        /*0024*/ 	.byte	0x04, 0x1c
        /*0026*/ 	.short	(.L_232 - .L_231)


	//   ....[0]....
.L_231:
        /*0028*/ 	.word	0x00000010


	//----- nvinfo : EIATTR_MAX_THREADS
	.align		4
.L_232:
        /*002c*/ 	.byte	0x04, 0x05
        /*002e*/ 	.short	(.L_234 - .L_233)
.L_233:
        /*0030*/ 	.word	0x00000080
        /*0034*/ 	.word	0x00000001
        /*0038*/ 	.word	0x00000001


	//----- nvinfo : EIATTR_CBANK_PARAM_SIZE
	.align		4
.L_234:
        /*003c*/ 	.byte	0x03, 0x19
        /*003e*/ 	.short	0x0418


	//----- nvinfo : EIATTR_PARAM_CBANK
	.align		4
        /*0040*/ 	.byte	0x04, 0x0a
        /*0042*/ 	.short	(.L_236 - .L_235)
	.align		4
.L_235:
        /*0044*/ 	.word	index@(.nv.constant0._ZN7cutlass13device_kernelIN5flash19enable_sm80_to_sm89INS1_16FlashAttnFwdSm80INS1_25CollectiveMainloopFwdSm80ILi4ELi1ELb0EN4cute5tupleIJNS5_1CILi128EEENS7_ILi64EEES8_EEELi128ENS_10bfloat16_tEfNS_4arch4Sm80ELb0ELb0ELb1ELb0ELb0ELb0ELb1ELb0EEENS1_21CollectiveEpilogueFwdINS6_IJS8_S8_S9_EEENS6_IJNS7_ILi1EEESH_SH_EEESB_SD_Li128ELb0ELb1ELb0ELb0EEENS1_19SingleTileSchedulerILb0ELb0ELb1ELi128EEEEEEEEEvNT_6ParamsE)
        /*0048*/ 	.short	0x0210
        /*004a*/ 	.short	0x0418


	//----- nvinfo : EIATTR_SW_WAR
	.align		4
.L_236:
        /*004c*/ 	.byte	0x04, 0x36
        /*004e*/ 	.short	(.L_238 - .L_237)
.L_237:
        /*0050*/ 	.word	0x00000008
.L_238:


//--------------------- .nv.info._ZN7cutlass13device_kernelIN5flash19enable_sm80_to_sm89INS1_16FlashAttnFwdSm80INS1_25CollectiveMainloopFwdSm80ILi4ELi1ELb0EN4cute5tupleIJNS5_1CILi128EEENS7_ILi64EEES8_EEELi128ENS_10bfloat16_tEfNS_4arch4Sm80ELb0ELb0ELb1ELb1ELb0ELb0ELb1ELb0EEENS1_21CollectiveEpilogueFwdINS6_IJS8_S8_S9_EEENS6_IJNS7_ILi1EEESH_SH_EEESB_SD_Li128ELb1ELb1ELb0ELb0EEENS1_19SingleTileSchedulerILb1ELb0ELb1ELi128EEEEEEEEEvNT_6ParamsE --------------------------
	.section	.nv.info._ZN7cutlass13device_kernelIN5flash19enable_sm80_to_sm89INS1_16FlashAttnFwdSm80INS1_25CollectiveMainloopFwdSm80ILi4ELi1ELb0EN4cute5tupleIJNS5_1CILi128EEENS7_ILi64EEES8_EEELi128ENS_10bfloat16_tEfNS_4arch4Sm80ELb0ELb0ELb1ELb1ELb0ELb0ELb1ELb0EEENS1_21CollectiveEpilogueFwdINS6_IJS8_S8_S9_EEENS6_IJNS7_ILi1EEESH_SH_EEESB_SD_Li128ELb1ELb1ELb0ELb0EEENS1_19SingleTileSchedulerILb1ELb0ELb1ELi128EEEEEEEEEvNT_6ParamsE,"",@"SHT_CUDA_INFO"
	.sectionflags	@""
	.align	4


	//----- nvinfo : EIATTR_CUDA_API_VERSION
	.align		4
        /*0000*/ 	.byte	0x04, 0x37
        /*0002*/ 	.short	(.L_240 - .L_239)
.L_239:
        /*0004*/ 	.word	0x00000082


	//----- nvinfo : EIATTR_KPARAM_INFO
	.align		4
.L_240:
        /*0008*/ 	.byte	0x04, 0x17
        /*000a*/ 	.short	(.L_242 - .L_241)
.L_241:
        /*000c*/ 	.word	0x00000000
        /*0010*/ 	.short	0x0000
        /*0012*/ 	.short	0x0000
        /*0014*/ 	.byte	0x00, 0xf0, 0x61, 0x10


	//----- nvinfo : EIATTR_SPARSE_MMA_MASK
	.align		4
.L_242:
        /*0018*/ 	.byte	0x03, 0x50
        /*001a*/ 	.short	0x0000


	//----- nvinfo : EIATTR_MAXREG_COUNT
	.align		4
        /*001c*/ 	.byte	0x03, 0x1b
        /*001e*/ 	.short	0x00ff


	//----- nvinfo : EIATTR_MERCURY_ISA_VERSION
	.align		4
        /*0020*/ 	.byte	0x03, 0x5f
        /*0022*/ 	.short	0x0101


	//----- nvinfo : EIATTR_EXIT_INSTR_OFFSETS
	.align		4
        /*0024*/ 	.byte	0x04, 0x1c
        /*0026*/ 	.short	(.L_244 - .L_243)


	//   ....[0]....
.L_243:
        /*0028*/ 	.word	0x00000010


	//----- nvinfo : EIATTR_MAX_THREADS
	.align		4
.L_244:
        /*002c*/ 	.byte	0x04, 0x05
        /*002e*/ 	.short	(.L_246 - .L_245)
.L_245:
        /*0030*/ 	.word	0x00000080
        /*0034*/ 	.word	0x00000001
        /*0038*/ 	.word	0x00000001


	//----- nvinfo : EIATTR_CBANK_PARAM_SIZE
	.align		4
.L_246:
        /*003c*/ 	.byte	0x03, 0x19
        /*003e*/ 	.short	0x0418


	//----- nvinfo : EIATTR_PARAM_CBANK
	.align		4
        /*0040*/ 	.byte	0x04, 0x0a
        /*0042*/ 	.short	(.L_248 - .L_247)
	.align		4
.L_247:
        /*0044*/ 	.word	index@(.nv.constant0._ZN7cutlass13device_kernelIN5flash19enable_sm80_to_sm89INS1_16FlashAttnFwdSm80INS1_25CollectiveMainloopFwdSm80ILi4ELi1ELb0EN4cute5tupleIJNS5_1CILi128EEENS7_ILi64EEES8_EEELi128ENS_10bfloat16_tEfNS_4arch4Sm80ELb0ELb0ELb1ELb1ELb0ELb0ELb1ELb0EEENS1_21CollectiveEpilogueFwdINS6_IJS8_S8_S9_EEENS6_IJNS7_ILi1EEESH_SH_EEESB_SD_Li128ELb1ELb1ELb0ELb0EEENS1_19SingleTileSchedulerILb1ELb0ELb1ELi128EEEEEEEEEvNT_6ParamsE)
        /*0048*/ 	.short	0x0210
        /*004a*/ 	.short	0x0418


	//----- nvinfo : EIATTR_SW_WAR
	.align		4
.L_248:
        /*004c*/ 	.byte	0x04, 0x36
        /*004e*/ 	.short	(.L_250 - .L_249)
.L_249:
        /*0050*/ 	.word	0x00000008
.L_250:


//--------------------- .nv.info._ZN7cutlass13device_kernelIN5flash19enable_sm80_to_sm89INS1_16FlashAttnFwdSm80INS1_25CollectiveMainloopFwdSm80ILi4ELi1ELb0EN4cute5tupleIJNS5_1CILi128EEENS7_ILi64EEES8_EEELi128ENS_10bfloat16_tEfNS_4arch4Sm80ELb0ELb0ELb1ELb1ELb0ELb1ELb1ELb0EEENS1_21CollectiveEpilogueFwdINS6_IJS8_S8_S9_EEENS6_IJNS7_ILi1EEESH_SH_EEESB_SD_Li128ELb1ELb1ELb0ELb0EEENS1_19SingleTileSchedulerILb1ELb0ELb1ELi128EEEEEEEEEvNT_6ParamsE --------------------------
	.section	.nv.info._ZN7cutlass13device_kernelIN5flash19enable_sm80_to_sm89INS1_16FlashAttnFwdSm80INS1_25CollectiveMainloopFwdSm80ILi4ELi1ELb0EN4cute5tupleIJNS5_1CILi128EEENS7_ILi64EEES8_EEELi128ENS_10bfloat16_tEfNS_4arch4Sm80ELb0ELb0ELb1ELb1ELb0ELb1ELb1ELb0EEENS1_21CollectiveEpilogueFwdINS6_IJS8_S8_S9_EEENS6_IJNS7_ILi1EEESH_SH_EEESB_SD_Li128ELb1ELb1ELb0ELb0EEENS1_19SingleTileSchedulerILb1ELb0ELb1ELi128EEEEEEEEEvNT_6ParamsE,"",@"SHT_CUDA_INFO"
	.sectionflags	@""
	.align	4


	//----- nvinfo : EIATTR_CUDA_API_VERSION
	.align		4
        /*0000*/ 	.byte	0x04, 0x37
        /*0002*/ 	.short	(.L_252 - .L_251)
.L_251:
        /*0004*/ 	.word	0x00000082


	//----- nvinfo : EIATTR_KPARAM_INFO
	.align		4
.L_252:
        /*0008*/ 	.byte	0x04, 0x17
        /*000a*/ 	.short	(.L_254 - .L_253)
.L_253:
        /*000c*/ 	.word	0x00000000
        /*0010*/ 	.short	0x0000
        /*0012*/ 	.short	0x0000
        /*0014*/ 	.byte	0x00, 0xf0, 0x61, 0x10


	//----- nvinfo : EIATTR_SPARSE_MMA_MASK
	.align		4
.L_254:
        /*0018*/ 	.byte	0x03, 0x50
        /*001a*/ 	.short	0x0000


	//----- nvinfo : EIATTR_MAXREG_COUNT
	.align		4
        /*001c*/ 	.byte	0x03, 0x1b
        /*001e*/ 	.short	0x00ff


	//----- nvinfo : EIATTR_MERCURY_ISA_VERSION
	.align		4
        /*0020*/ 	.byte	0x03, 0x5f
        /*0022*/ 	.short	0x0101


	//----- nvinfo : EIATTR_EXIT_INSTR_OFFSETS
	.align		4
        /*0024*/ 	.byte	0x04, 0x1c
        /*0026*/ 	.short	(.L_256 - .L_255)


	//   ....[0]....
.L_255:
        /*0028*/ 	.word	0x00000010


	//----- nvinfo : EIATTR_MAX_THREADS
	.align		4
.L_256:
        /*002c*/ 	.byte	0x04, 0x05
        /*002e*/ 	.short	(.L_258 - .L_257)
.L_257:
        /*0030*/ 	.word	0x00000080
        /*0034*/ 	.word	0x00000001
        /*0038*/ 	.word	0x00000001


	//----- nvinfo : EIATTR_CBANK_PARAM_SIZE
	.align		4
.L_258:
        /*003c*/ 	.byte	0x03, 0x19
        /*003e*/ 	.short	0x0418


	//----- nvinfo : EIATTR_PARAM_CBANK
	.align		4
        /*0040*/ 	.byte	0x04, 0x0a
        /*0042*/ 	.short	(.L_260 - .L_259)
	.align		4
.L_259:
        /*0044*/ 	.word	index@(.nv.constant0._ZN7cutlass13device_kernelIN5flash19enable_sm80_to_sm89INS1_16FlashAttnFwdSm80INS1_25CollectiveMainloopFwdSm80ILi4ELi1ELb0EN4cute5tupleIJNS5_1CILi128EEENS7_ILi64EEES8_EEELi128ENS_10bfloat16_tEfNS_4arch4Sm80ELb0ELb0ELb1ELb1ELb0ELb1ELb1ELb0EEENS1_21CollectiveEpilogueFwdINS6_IJS8_S8_S9_EEENS6_IJNS7_ILi1EEESH_SH_EEESB_SD_Li128ELb1ELb1ELb0ELb0EEENS1_19SingleTileSchedulerILb1ELb0ELb1ELi128EEEEEEEEEvNT_6ParamsE)
        /*0048*/ 	.short	0x0210
        /*004a*/ 	.short	0x0418


	//----- nvinfo : EIATTR_SW_WAR
	.align		4
.L_260:
        /*004c*/ 	.byte	0x04, 0x36
        /*004e*/ 	.short	(.L_262 - .L_261)
.L_261:
        /*0050*/ 	.word	0x00000008
.L_262:


//--------------------- .nv.info._ZN7cutlass13device_kernelIN5flash19enable_sm80_to_sm89INS1_16FlashAttnFwdSm80INS1_25CollectiveMainloopFwdSm80ILi4ELi1ELb0EN4cute5tupleIJNS5_1CILi128EEENS7_ILi48EEES8_EEELi128ENS_10bfloat16_tEfNS_4arch4Sm80ELb0ELb1ELb1ELb0ELb0ELb0ELb1ELb0EEENS1_21CollectiveEpilogueFwdINS6_IJS8_S8_S9_EEENS6_IJNS7_ILi1EEESH_SH_EEESB_SD_Li128ELb0ELb1ELb0ELb0EEENS1_19SingleTileSchedulerILb0ELb0ELb1ELi128EEEEEEEEEvNT_6ParamsE --------------------------
	.section	.nv.info._ZN7cutlass13device_kernelIN5flash19enable_sm80_to_sm89INS1_16FlashAttnFwdSm80INS1_25CollectiveMainloopFwdSm80ILi4ELi1ELb0EN4cute5tupleIJNS5_1CILi128EEENS7_ILi48EEES8_EEELi128ENS_10bfloat16_tEfNS_4arch4Sm80ELb0ELb1ELb1ELb0ELb0ELb0ELb1ELb0EEENS1_21CollectiveEpilogueFwdINS6_IJS8_S8_S9_EEENS6_IJNS7_ILi1EEESH_SH_EEESB_SD_Li128ELb0ELb1ELb0ELb0EEENS1_19SingleTileSchedulerILb0ELb0ELb1ELi128EEEEEEEEEvNT_6ParamsE,"",@"SHT_CUDA_INFO"
	.sectionflags	@""
	.align	4


	//----- nvinfo : EIATTR_CUDA_API_VERSION
	.align		4
        /*0000*/ 	.byte	0x04, 0x37
        /*0002*/ 	.short	(.L_264 - .L_263)
.L_263:
        /*0004*/ 	.word	0x00000082


	//----- nvinfo : EIATTR_KPARAM_INFO
	.align		4
.L_264:
        /*0008*/ 	.byte	0x04, 0x17
        /*000a*/ 	.short	(.L_266 - .L_265)
.L_265:
        /*000c*/ 	.word	0x00000000
        /*0010*/ 	.short	0x0000
        /*0012*/ 	.short	0x0000
        /*0014*/ 	.byte	0x00, 0xf0, 0x61, 0x10


	//----- nvinfo : EIATTR_SPARSE_MMA_MASK
	.align		4
.L_266:
        /*0018*/ 	.byte	0x03, 0x50
        /*001a*/ 	.short	0x0000


	//----- nvinfo : EIATTR_MAXREG_COUNT
	.align		4
        /*001c*/ 	.byte	0x03, 0x1b
        /*001e*/ 	.short	0x00ff


	//----- nvinfo : EIATTR_MERCURY_ISA_VERSION
	.align		4
        /*0020*/ 	.byte	0x03, 0x5f
        /*0022*/ 	.short	0x0101


	//----- nvinfo : EIATTR_EXIT_INSTR_OFFSETS
	.align		4
        /*0024*/ 	.byte	0x04, 0x1c
        /*0026*/ 	.short	(.L_268 - .L_267)


	//   ....[0]....
.L_267:
        /*0028*/ 	.word	0x00000010


	//----- nvinfo : EIATTR_MAX_THREADS
	.align		4
.L_268:
        /*002c*/ 	.byte	0x04, 0x05
        /*002e*/ 	.short	(.L_270 - .L_269)
.L_269:
        /*0030*/ 	.word	0x00000080
        /*0034*/ 	.word	0x00000001
        /*0038*/ 	.word	0x00000001


	//----- nvinfo : EIATTR_CBANK_PARAM_SIZE
	.align		4
.L_270:
        /*003c*/ 	.byte	0x03, 0x19
        /*003e*/ 	.short	0x0418


	//----- nvinfo : EIATTR_PARAM_CBANK
	.align		4
        /*0040*/ 	.byte	0x04, 0x0a
        /*0042*/ 	.short	(.L_272 - .L_271)
	.align		4
.L_271:
        /*0044*/ 	.word	index@(.nv.constant0._ZN7cutlass13device_kernelIN5flash19enable_sm80_to_sm89INS1_16FlashAttnFwdSm80INS1_25CollectiveMainloopFwdSm80ILi4ELi1ELb0EN4cute5tupleIJNS5_1CILi128EEENS7_ILi48EEES8_EEELi128ENS_10bfloat16_tEfNS_4arch4Sm80ELb0ELb1ELb1ELb0ELb0ELb0ELb1ELb0EEENS1_21CollectiveEpilogueFwdINS6_IJS8_S8_S9_EEENS6_IJNS7_ILi1EEESH_SH_EEESB_SD_Li128ELb0ELb1ELb0ELb0EEENS1_19SingleTileSchedulerILb0ELb0ELb1ELi128EEEEEEEEEvNT_6ParamsE)
        /*0048*/ 	.short	0x0210
        /*004a*/ 	.short	0x0418


	//----- nvinfo : EIATTR_SW_WAR
	.align		4
.L_272:
        /*004c*/ 	.byte	0x04, 0x36
        /*004e*/ 	.short	(.L_274 - .L_273)
.L_273:
        /*0050*/ 	.word	0x00000008
.L_274:


//--------------------- .nv.info._ZN7cutlass13device_kernelIN5flash19enable_sm80_to_sm89INS1_16FlashAttnFwdSm80INS1_25CollectiveMainloopFwdSm80ILi4ELi1ELb0EN4cute5tupleIJNS5_1CILi128EEENS7_ILi48EEES8_EEELi128ENS_10bfloat16_tEfNS_4arch4Sm80ELb0ELb1ELb1ELb1ELb0ELb0ELb1ELb0EEENS1_21CollectiveEpilogueFwdINS6_IJS8_S8_S9_EEENS6_IJNS7_ILi1EEESH_SH_EEESB_SD_Li128ELb1ELb1ELb0ELb0EEENS1_19SingleTileSchedulerILb1ELb0ELb1ELi128EEEEEEEEEvNT_6ParamsE --------------------------
	.section	.nv.info._ZN7cutlass13device_kernelIN5flash19enable_sm80_to_sm89INS1_16FlashAttnFwdSm80INS1_25CollectiveMainloopFwdSm80ILi4ELi1ELb0EN4cute5tupleIJNS5_1CILi128EEENS7_ILi48EEES8_EEELi128ENS_10bfloat16_tEfNS_4arch4Sm80ELb0ELb1ELb1ELb1ELb0ELb0ELb1ELb0EEENS1_21CollectiveEpilogueFwdINS6_IJS8_S8_S9_EEENS6_IJNS7_ILi1EEESH_SH_EEESB_SD_Li128ELb1ELb1ELb0ELb0EEENS1_19SingleTileSchedulerILb1ELb0ELb1ELi128EEEEEEEEEvNT_6ParamsE,"",@"SHT_CUDA_INFO"
	.sectionflags	@""
	.align	4


	//----- nvinfo : EIATTR_CUDA_API_VERSION
	.align		4
        /*0000*/ 	.byte	0x04, 0x37
        /*0002*/ 	.short	(.L_276 - .L_275)
.L_275:
        /*0004*/ 	.word	0x00000082


	//----- nvinfo : EIATTR_KPARAM_INFO
	.align		4
.L_276:
        /*0008*/ 	.byte	0x04, 0x17
        /*000a*/ 	.short	(.L_278 - .L_277)
.L_277:
        /*000c*/ 	.word	0x00000000
        /*0010*/ 	.short	0x0000
        /*0012*/ 	.short	0x0000
        /*0014*/ 	.byte	0x00, 0xf0, 0x61, 0x10


	//----- nvinfo : EIATTR_SPARSE_MMA_MASK
	.align		4
.L_278:
        /*0018*/ 	.byte	0x03, 0x50
        /*001a*/ 	.short	0x0000


	//----- nvinfo : EIATTR_MAXREG_COUNT
	.align		4
        /*001c*/ 	.byte	0x03, 0x1b
        /*001e*/ 	.short	0x00ff


	//----- nvinfo : EIATTR_MERCURY_ISA_VERSION
	.align		4
        /*0020*/ 	.byte	0x03, 0x5f
        /*0022*/ 	.short	0x0101


	//----- nvinfo : EIATTR_EXIT_INSTR_OFFSETS
	.align		4
        /*0024*/ 	.byte	0x04, 0x1c
        /*0026*/ 	.short	(.L_280 - .L_279)


	//   ....[0]....
.L_279:
        /*0028*/ 	.word	0x00000010


	//----- nvinfo : EIATTR_MAX_THREADS
	.align		4
.L_280:
        /*002c*/ 	.byte	0x04, 0x05
        /*002e*/ 	.short	(.L_282 - .L_281)
.L_281:
        /*0030*/ 	.word	0x00000080
        /*0034*/ 	.word	0x00000001
        /*0038*/ 	.word	0x00000001


	//----- nvinfo : EIATTR_CBANK_PARAM_SIZE
	.align		4
.L_282:
        /*003c*/ 	.byte	0x03, 0x19
        /*003e*/ 	.short	0x0418


	//----- nvinfo : EIATTR_PARAM_CBANK
	.align		4
        /*0040*/ 	.byte	0x04, 0x0a
        /*0042*/ 	.short	(.L_284 - .L_283)
	.align		4
.L_283:
        /*0044*/ 	.word	index@(.nv.constant0._ZN7cutlass13device_kernelIN5flash19enable_sm80_to_sm89INS1_16FlashAttnFwdSm80INS1_25CollectiveMainloopFwdSm80ILi4ELi1ELb0EN4cute5tupleIJNS5_1CILi128EEENS7_ILi48EEES8_EEELi128ENS_10bfloat16_tEfNS_4arch4Sm80ELb0ELb1ELb1ELb1ELb0ELb0ELb1ELb0EEENS1_21CollectiveEpilogueFwdINS6_IJS8_S8_S9_EEENS6_IJNS7_ILi1EEESH_SH_EEESB_SD_Li128ELb1ELb1ELb0ELb0EEENS1_19SingleTileSchedulerILb1ELb0ELb1ELi128EEEEEEEEEvNT_6ParamsE)
        /*0048*/ 	.short	0x0210
        /*004a*/ 	.short	0x0418


	//----- nvinfo : EIATTR_SW_WAR
	.align		4
.L_284:
        /*004c*/ 	.byte	0x04, 0x36
        /*004e*/ 	.short	(.L_286 - .L_285)
.L_285:
        /*0050*/ 	.word	0x00000008
.L_286:


//--------------------- .nv.info._ZN7cutlass13device_kernelIN5flash19enable_sm80_to_sm89INS1_16FlashAttnFwdSm80INS1_25CollectiveMainloopFwdSm80ILi4ELi1ELb0EN4cute5tupleIJNS5_1CILi128EEENS7_ILi48EEES8_EEELi128ENS_10bfloat16_tEfNS_4arch4Sm80ELb0ELb1ELb1ELb1ELb0ELb1ELb1ELb0EEENS1_21CollectiveEpilogueFwdINS6_IJS8_S8_S9_EEENS6_IJNS7_ILi1EEESH_SH_EEESB_SD_Li128ELb1ELb1ELb0ELb0EEENS1_19SingleTileSchedulerILb1ELb0ELb1ELi128EEEEEEEEEvNT_6ParamsE --------------------------
	.section	.nv.info._ZN7cutlass13device_kernelIN5flash19enable_sm80_to_sm89INS1_16FlashAttnFwdSm80INS1_25CollectiveMainloopFwdSm80ILi4ELi1ELb0EN4cute5tupleIJNS5_1CILi128EEENS7_ILi48EEES8_EEELi128ENS_10bfloat16_tEfNS_4arch4Sm80ELb0ELb1ELb1ELb1ELb0ELb1ELb1ELb0EEENS1_21CollectiveEpilogueFwdINS6_IJS8_S8_S9_EEENS6_IJNS7_ILi1EEESH_SH_EEESB_SD_Li128ELb1ELb1ELb0ELb0EEENS1_19SingleTileSchedulerILb1ELb0ELb1ELi128EEEEEEEEEvNT_6ParamsE,"",@"SHT_CUDA_INFO"
	.sectionflags	@""
	.align	4


	//----- nvinfo : EIATTR_CUDA_API_VERSION
	.align		4
        /*0000*/ 	.byte	0x04, 0x37
        /*0002*/ 	.short	(.L_288 - .L_287)
.L_287:
        /*0004*/ 	.word	0x00000082


	//----- nvinfo : EIATTR_KPARAM_INFO
	.align		4
.L_288:
        /*0008*/ 	.byte	0x04, 0x17
        /*000a*/ 	.short	(.L_290 - .L_289)
.L_289:
        /*000c*/ 	.word	0x00000000
        /*0010*/ 	.short	0x0000
        /*0012*/ 	.short	0x0000
        /*0014*/ 	.byte	0x00, 0xf0, 0x61, 0x10


	//----- nvinfo : EIATTR_SPARSE_MMA_MASK
	.align		4
.L_290:
        /*0018*/ 	.byte	0x03, 0x50
        /*001a*/ 	.short	0x0000


	//----- nvinfo : EIATTR_MAXREG_COUNT
	.align		4
        /*001c*/ 	.byte	0x03, 0x1b
        /*001e*/ 	.short	0x00ff


	//----- nvinfo : EIATTR_MERCURY_ISA_VERSION
	.align		4
        /*0020*/ 	.byte	0x03, 0x5f
        /*0022*/ 	.short	0x0101


	//----- nvinfo : EIATTR_EXIT_INSTR_OFFSETS
	.align		4
        /*0024*/ 	.byte	0x04, 0x1c
        /*0026*/ 	.short	(.L_292 - .L_291)


	//   ....[0]....
.L_291:
        /*0028*/ 	.word	0x00000010


	//----- nvinfo : EIATTR_MAX_THREADS
	.align		4
.L_292:
        /*002c*/ 	.byte	0x04, 0x05
        /*002e*/ 	.short	(.L_294 - .L_293)
.L_293:
        /*0030*/ 	.word	0x00000080
        /*0034*/ 	.word	0x00000001
        /*0038*/ 	.word	0x00000001


	//----- nvinfo : EIATTR_CBANK_PARAM_SIZE
	.align		4
.L_294:
        /*003c*/ 	.byte	0x03, 0x19
        /*003e*/ 	.short	0x0418


	//----- nvinfo : EIATTR_PARAM_CBANK
	.align		4
        /*0040*/ 	.byte	0x04, 0x0a
        /*0042*/ 	.short	(.L_296 - .L_295)
	.align		4
.L_295:
        /*0044*/ 	.word	index@(.nv.constant0._ZN7cutlass13device_kernelIN5flash19enable_sm80_to_sm89INS1_16FlashAttnFwdSm80INS1_25CollectiveMainloopFwdSm80ILi4ELi1ELb0EN4cute5tupleIJNS5_1CILi128EEENS7_ILi48EEES8_EEELi128ENS_10bfloat16_tEfNS_4arch4Sm80ELb0ELb1ELb1ELb1ELb0ELb1ELb1ELb0EEENS1_21CollectiveEpilogueFwdINS6_IJS8_S8_S9_EEENS6_IJNS7_ILi1EEESH_SH_EEESB_SD_Li128ELb1ELb1ELb0ELb0EEENS1_19SingleTileSchedulerILb1ELb0ELb1ELi128EEEEEEEEEvNT_6ParamsE)
        /*0048*/ 	.short	0x0210
        /*004a*/ 	.short	0x0418


	//----- nvinfo : EIATTR_SW_WAR
	.align		4
.L_296:
        /*004c*/ 	.byte	0x04, 0x36
        /*004e*/ 	.short	(.L_298 - .L_297)
.L_297:
        /*0050*/ 	.word	0x00000008
.L_298:


//--------------------- .nv.info._ZN7cutlass13device_kernelIN5flash19enable_sm80_to_sm89INS1_16FlashAttnFwdSm80INS1_25CollectiveMainloopFwdSm80ILi4ELi1ELb0EN4cute5tupleIJNS5_1CILi128EEENS7_ILi64EEES8_EEELi128ENS_10bfloat16_tEfNS_4arch4Sm80ELb1ELb0ELb1ELb0ELb0ELb0ELb1ELb0EEENS1_21CollectiveEpilogueFwdINS6_IJS8_S8_S9_EEENS6_IJNS7_ILi1EEESH_SH_EEESB_SD_Li128ELb0ELb1ELb0ELb0EEENS1_30DynamicPersistentTileSchedulerILi128ELi128ELb0ELb1ELb0EEEEEEEEEvNT_6ParamsE --------------------------
	.section	.nv.info._ZN7cutlass13device_kernelIN5flash19enable_sm80_to_sm89INS1_16FlashAttnFwdSm80INS1_25CollectiveMainloopFwdSm80ILi4ELi1ELb0EN4cute5tupleIJNS5_1CILi128EEENS7_ILi64EEES8_EEELi128ENS_10bfloat16_tEfNS_4arch4Sm80ELb1ELb0ELb1ELb0ELb0ELb0ELb1ELb0EEENS1_21CollectiveEpilogueFwdINS6_IJS8_S8_S9_EEENS6_IJNS7_ILi1EEESH_SH_EEESB_SD_Li128ELb0ELb1ELb0ELb0EEENS1_30DynamicPersistentTileSchedulerILi128ELi128ELb0ELb1ELb0EEEEEEEEEvNT_6ParamsE,"",@"SHT_CUDA_INFO"
	.sectionflags	@""
	.align	4


	//----- nvinfo : EIATTR_CUDA_API_VERSION
	.align		4
        /*0000*/ 	.byte	0x04, 0x37
        /*0002*/ 	.short	(.L_300 - .L_299)
.L_299:
        /*0004*/ 	.word	0x00000082


	//----- nvinfo : EIATTR_KPARAM_INFO
	.align		4
.L_300:
        /*0008*/ 	.byte	0x04, 0x17
        /*000a*/ 	.short	(.L_302 - .L_301)
.L_301:
        /*000c*/ 	.word	0x00000000
        /*0010*/ 	.short	0x0000
        /*0012*/ 	.short	0x0000
        /*0014*/ 	.byte	0x00, 0xf0, 0xa1, 0x10


	//----- nvinfo : EIATTR_SPARSE_MMA_MASK
	.align		4
.L_302:
        /*0018*/ 	.byte	0x03, 0x50
        /*001a*/ 	.short	0x0000


	//----- nvinfo : EIATTR_MAXREG_COUNT
	.align		4
        /*001c*/ 	.byte	0x03, 0x1b
        /*001e*/ 	.short	0x00ff


	//----- nvinfo : EIATTR_MERCURY_ISA_VERSION
	.align		4
        /*0020*/ 	.byte	0x03, 0x5f
        /*0022*/ 	.short	0x0101


	//----- nvinfo : EIATTR_EXIT_INSTR_OFFSETS
	.align		4
        /*0024*/ 	.byte	0x04, 0x1c
        /*0026*/ 	.short	(.L_304 - .L_303)


	//   ....[0]....
.L_303:
        /*0028*/ 	.word	0x00000010


	//----- nvinfo : EIATTR_MAX_THREADS
	.align		4
.L_304:
        /*002c*/ 	.byte	0x04, 0x05
        /*002e*/ 	.short	(.L_306 - .L_305)
.L_305:
        /*0030*/ 	.word	0x00000080
        /*0034*/ 	.word	0x00000001
        /*0038*/ 	.word	0x00000001


	//----- nvinfo : EIATTR_CBANK_PARAM_SIZE
	.align		4
.L_306:
        /*003c*/ 	.byte	0x03, 0x19
        /*003e*/ 	.short	0x0428


	//----- nvinfo : EIATTR_PARAM_CBANK
	.align		4
        /*0040*/ 	.byte	0x04, 0x0a
        /*0042*/ 	.short	(.L_308 - .L_307)
	.align		4
.L_307:
        /*0044*/ 	.word	index@(.nv.constant0._ZN7cutlass13device_kernelIN5flash19enable_sm80_to_sm89INS1_16FlashAttnFwdSm80INS1_25CollectiveMainloopFwdSm80ILi4ELi1ELb0EN4cute5tupleIJNS5_1CILi128EEENS7_ILi64EEES8_EEELi128ENS_10bfloat16_tEfNS_4arch4Sm80ELb1ELb0ELb1ELb0ELb0ELb0ELb1ELb0EEENS1_21CollectiveEpilogueFwdINS6_IJS8_S8_S9_EEENS6_IJNS7_ILi1EEESH_SH_EEESB_SD_Li128ELb0ELb1ELb0ELb0EEENS1_30DynamicPersistentTileSchedulerILi128ELi128ELb0ELb1ELb0EEEEEEEEEvNT_6ParamsE)
        /*0048*/ 	.short	0x0210
        /*004a*/ 	.short	0x0428


	//----- nvinfo : EIATTR_SW_WAR
	.align		4
.L_308:
        /*004c*/ 	.byte	0x04, 0x36
        /*004e*/ 	.short	(.L_310 - .L_309)
.L_309:
        /*0050*/ 	.word	0x00000008
.L_310:


//--------------------- .nv.info._ZN7cutlass13device_kernelIN5flash19enable_sm80_to_sm89INS1_16FlashAttnFwdSm80INS1_25CollectiveMainloopFwdSm80ILi4ELi1ELb0EN4cute5tupleIJNS5_1CILi128EEENS7_ILi64EEES8_EEELi128ENS_10bfloat16_tEfNS_4arch4Sm80ELb1ELb0ELb1ELb1ELb0ELb0ELb1ELb0EEENS1_21CollectiveEpilogueFwdINS6_IJS8_S8_S9_EEENS6_IJNS7_ILi1EEESH_SH_EEESB_SD_Li128ELb1ELb1ELb0ELb0EEENS1_19SingleTileSchedulerILb1ELb0ELb1ELi128EEEEEEEEEvNT_6ParamsE --------------------------
	.section	.nv.info._ZN7cutlass13device_kernelIN5flash19enable_sm80_to_sm89INS1_16FlashAttnFwdSm80INS1_25CollectiveMainloopFwdSm80ILi4ELi1ELb0EN4cute5tupleIJNS5_1CILi128EEENS7_ILi64EEES8_EEELi128ENS_10bfloat16_tEfNS_4arch4Sm80ELb1ELb0ELb1ELb1ELb0ELb0ELb1ELb0EEENS1_21CollectiveEpilogueFwdINS6_IJS8_S8_S9_EEENS6_IJNS7_ILi1EEESH_SH_EEESB_SD_Li128ELb1ELb1ELb0ELb0EEENS1_19SingleTileSchedulerILb1ELb0ELb1ELi128EEEEEEEEEvNT_6ParamsE,"",@"SHT_CUDA_INFO"
	.sectionflags	@""
	.align	4


	//----- nvinfo : EIATTR_CUDA_API_VERSION
	.align		4
        /*0000*/ 	.byte	0x04, 0x37
        /*0002*/ 	.short	(.L_312 - .L_311)
.L_311:
        /*0004*/ 	.word	0x00000082


	//----- nvinfo : EIATTR_KPARAM_INFO
	.align		4
.L_312:
        /*0008*/ 	.byte	0x04, 0x17
        /*000a*/ 	.short	(.L_314 - .L_313)
.L_313:
        /*000c*/ 	.word	0x00000000
        /*0010*/ 	.short	0x0000
        /*0012*/ 	.short	0x0000
        /*0014*/ 	.byte	0x00, 0xf0, 0x61, 0x10


	//----- nvinfo : EIATTR_SPARSE_MMA_MASK
	.align		4
.L_314:
        /*0018*/ 	.byte	0x03, 0x50
        /*001a*/ 	.short	0x0000


	//----- nvinfo : EIATTR_MAXREG_COUNT
	.align		4
        /*001c*/ 	.byte	0x03, 0x1b
        /*001e*/ 	.short	0x00ff


	//----- nvinfo : EIATTR_MERCURY_ISA_VERSION
	.align		4
        /*0020*/ 	.byte	0x03, 0x5f
        /*0022*/ 	.short	0x0101


	//----- nvinfo : EIATTR_EXIT_INSTR_OFFSETS
	.align		4
        /*0024*/ 	.byte	0x04, 0x1c
        /*0026*/ 	.short	(.L_316 - .L_315)


	//   ....[0]....
.L_315:
        /*0028*/ 	.word	0x00000010


	//----- nvinfo : EIATTR_MAX_THREADS
	.align		4
.L_316:
        /*002c*/ 	.byte	0x04, 0x05
        /*002e*/ 	.short	(.L_318 - .L_317)
.L_317:
        /*0030*/ 	.word	0x00000080
        /*0034*/ 	.word	0x00000001
        /*0038*/ 	.word	0x00000001


	//----- nvinfo : EIATTR_CBANK_PARAM_SIZE
	.align		4
.L_318:
        /*003c*/ 	.byte	0x03, 0x19
        /*003e*/ 	.short	0x0418


	//----- nvinfo : EIATTR_PARAM_CBANK
	.align		4
        /*0040*/ 	.byte	0x04, 0x0a
        /*0042*/ 	.short	(.L_320 - .L_319)
	.align		4
.L_319:
        /*0044*/ 	.word	index@(.nv.constant0._ZN7cutlass13device_kernelIN5flash19enable_sm80_to_sm89INS1_16FlashAttnFwdSm80INS1_25CollectiveMainloopFwdSm80ILi4ELi1ELb0EN4cute5tupleIJNS5_1CILi128EEENS7_ILi64EEES8_EEELi128ENS_10bfloat16_tEfNS_4arch4Sm80ELb1ELb0ELb1ELb1ELb0ELb0ELb1ELb0EEENS1_21CollectiveEpilogueFwdINS6_IJS8_S8_S9_EEENS6_IJNS7_ILi1EEESH_SH_EEESB_SD_Li128ELb1ELb1ELb0ELb0EEENS1_19SingleTileSchedulerILb1ELb0ELb1ELi128EEEEEEEEEvNT_6ParamsE)
        /*0048*/ 	.short	0x0210
        /*004a*/ 	.short	0x0418


	//----- nvinfo : EIATTR_SW_WAR
	.align		4
.L_320:
        /*004c*/ 	.byte	0x04, 0x36
        /*004e*/ 	.short	(.L_322 - .L_321)
.L_321:
        /*0050*/ 	.word	0x00000008
.L_322:


//--------------------- .nv.info._ZN7cutlass13device_kernelIN5flash19enable_sm80_to_sm89INS1_16FlashAttnFwdSm80INS1_25CollectiveMainloopFwdSm80ILi4ELi1ELb0EN4cute5tupleIJNS5_1CILi128EEENS7_ILi64EEES8_EEELi128ENS_10bfloat16_tEfNS_4arch4Sm80ELb1ELb0ELb1ELb1ELb0ELb1ELb1ELb0EEENS1_21CollectiveEpilogueFwdINS6_IJS8_S8_S9_EEENS6_IJNS7_ILi1EEESH_SH_EEESB_SD_Li128ELb1ELb1ELb0ELb0EEENS1_19SingleTileSchedulerILb1ELb0ELb1ELi128EEEEEEEEEvNT_6ParamsE --------------------------
	.section	.nv.info._ZN7cutlass13device_kernelIN5flash19enable_sm80_to_sm89INS1_16FlashAttnFwdSm80INS1_25CollectiveMainloopFwdSm80ILi4ELi1ELb0EN4cute5tupleIJNS5_1CILi128EEENS7_ILi64EEES8_EEELi128ENS_10bfloat16_tEfNS_4arch4Sm80ELb1ELb0ELb1ELb1ELb0ELb1ELb1ELb0EEENS1_21CollectiveEpilogueFwdINS6_IJS8_S8_S9_EEENS6_IJNS7_ILi1EEESH_SH_EEESB_SD_Li128ELb1ELb1ELb0ELb0EEENS1_19SingleTileSchedulerILb1ELb0ELb1ELi128EEEEEEEEEvNT_6ParamsE,"",@"SHT_CUDA_INFO"
	.sectionflags	@""
	.align	4


	//----- nvinfo : EIATTR_CUDA_API_VERSION
	.align		4
        /*0000*/ 	.byte	0x04, 0x37
        /*0002*/ 	.short	(.L_324 - .L_323)
.L_323:
        /*0004*/ 	.word	0x00000082


	//----- nvinfo : EIATTR_KPARAM_INFO
	.align		4
.L_324:
        /*0008*/ 	.byte	0x04, 0x17
        /*000a*/ 	.short	(.L_326 - .L_325)
.L_325:
        /*000c*/ 	.word	0x00000000
        /*0010*/ 	.short	0x0000
        /*0012*/ 	.short	0x0000
        /*0014*/ 	.byte	0x00, 0xf0, 0x61, 0x10


	//----- nvinfo : EIATTR_SPARSE_MMA_MASK
	.align		4
.L_326:
        /*0018*/ 	.byte	0x03, 0x50
        /*001a*/ 	.short	0x0000


	//----- nvinfo : EIATTR_MAXREG_COUNT
	.align		4
        /*001c*/ 	.byte	0x03, 0x1b
        /*001e*/ 	.short	0x00ff


	//----- nvinfo : EIATTR_MERCURY_ISA_VERSION
	.align		4
        /*0020*/ 	.byte	0x03, 0x5f
        /*0022*/ 	.short	0x0101


	//----- nvinfo : EIATTR_EXIT_INSTR_OFFSETS
	.align		4
        /*0024*/ 	.byte	0x04, 0x1c
        /*0026*/ 	.short	(.L_328 - .L_327)


	//   ....[0]....
.L_327:
        /*0028*/ 	.word	0x00000010


	//----- nvinfo : EIATTR_MAX_THREADS
	.align		4
.L_328:
        /*002c*/ 	.byte	0x04, 0x05
        /*002e*/ 	.short	(.L_330 - .L_329)
.L_329:
        /*0030*/ 	.word	0x00000080
        /*0034*/ 	.word	0x00000001
        /*0038*/ 	.word	0x00000001


	//----- nvinfo : EIATTR_CBANK_PARAM_SIZE
	.align		4
.L_330:
        /*003c*/ 	.byte	0x03, 0x19
        /*003e*/ 	.short	0x0418


	//----- nvinfo : EIATTR_PARAM_CBANK
	.align		4
        /*0040*/ 	.byte	0x04, 0x0a
        /*0042*/ 	.short	(.L_332 - .L_331)
	.align		4
.L_331:
        /*0044*/ 	.word	index@(.nv.constant0._ZN7cutlass13device_kernelIN5flash19enable_sm80_to_sm89INS1_16FlashAttnFwdSm80INS1_25CollectiveMainloopFwdSm80ILi4ELi1ELb0EN4cute5tupleIJNS5_1CILi128EEENS7_ILi64EEES8_EEELi128ENS_10bfloat16_tEfNS_4arch4Sm80ELb1ELb0ELb1ELb1ELb0ELb1ELb1ELb0EEENS1_21CollectiveEpilogueFwdINS6_IJS8_S8_S9_EEENS6_IJNS7_ILi1EEESH_SH_EEESB_SD_Li128ELb1ELb1ELb0ELb0EEENS1_19SingleTileSchedulerILb1ELb0ELb1ELi128EEEEEEEEEvNT_6ParamsE)
        /*0048*/ 	.short	0x0210
        /*004a*/ 	.short	0x0418


	//----- nvinfo : EIATTR_SW_WAR
	.align		4
.L_332:
        /*004c*/ 	.byte	0x04, 0x36
        /*004e*/ 	.short	(.L_334 - .L_333)
.L_333:
        /*0050*/ 	.word	0x00000008
.L_334:


//--------------------- .nv.callgraph             --------------------------
	.section	.nv.callgraph,"",@"SHT_CUDA_CALLGRAPH"
	.align	4
	.sectionentsize	8
	.align		4
        /*0000*/ 	.word	0x00000000
	.align		4
        /*0004*/ 	.word	0xffffffff
	.align		4
        /*0008*/ 	.word	0x00000000
	.align		4
        /*000c*/ 	.word	0xfffffffe
	.align		4
        /*0010*/ 	.word	0x00000000
	.align		4
        /*0014*/ 	.word	0xfffffffd
	.align		4
        /*0018*/ 	.word	0x00000000
	.align		4
        /*001c*/ 	.word	0xfffffffc


//--------------------- .nv.constant4             --------------------------
	.section	.nv.constant4,"a",@progbits
	.align	8
	.align		8
.nv.constant4:
        /*0000*/ 	.dword	_ZN74_INTERNAL_133b9422_38_flash_fwd_hdim128_bf16_softcap_sm80_cu_3fbc093a_29844cuda3std3__45__cpo5beginE
	.align		8
        /*0008*/ 	.dword	_ZN74_INTERNAL_133b9422_38_flash_fwd_hdim128_bf16_softcap_sm80_cu_3fbc093a_29844cuda3std3__45__cpo3endE
	.align		8
        /*0010*/ 	.dword	_ZN74_INTERNAL_133b9422_38_flash_fwd_hdim128_bf16_softcap_sm80_cu_3fbc093a_29844cuda3std3__45__cpo6cbeginE
	.align		8
        /*0018*/ 	.dword	_ZN74_INTERNAL_133b9422_38_flash_fwd_hdim128_bf16_softcap_sm80_cu_3fbc093a_29844cuda3std3__45__cpo4cendE
	.align		8
        /*0020*/ 	.dword	_ZN74_INTERNAL_133b9422_38_flash_fwd_hdim128_bf16_softcap_sm80_cu_3fbc093a_29844cuda3std3__476_GLOBAL__N__133b9422_38_flash_fwd_hdim128_bf16_softcap_sm80_cu_3fbc093a_29846ignoreE
	.align		8
        /*0028*/ 	.dword	_ZN74_INTERNAL_133b9422_38_flash_fwd_hdim128_bf16_softcap_sm80_cu_3fbc093a_29844cuda3std3__419piecewise_constructE
	.align		8
        /*0030*/ 	.dword	_ZN74_INTERNAL_133b9422_38_flash_fwd_hdim128_bf16_softcap_sm80_cu_3fbc093a_29844cuda3std3__48in_placeE
	.align		8
        /*0038*/ 	.dword	_ZN74_INTERNAL_133b9422_38_flash_fwd_hdim128_bf16_softcap_sm80_cu_3fbc093a_29844cuda3std6ranges3__45__cpo4swapE
	.align		8
        /*0040*/ 	.dword	_ZN74_INTERNAL_133b9422_38_flash_fwd_hdim128_bf16_softcap_sm80_cu_3fbc093a_29844cuda3std6ranges3__45__cpo9iter_moveE
	.align		8
        /*0048*/ 	.dword	_ZN74_INTERNAL_133b9422_38_flash_fwd_hdim128_bf16_softcap_sm80_cu_3fbc093a_29844cute7productE
	.align		8
        /*0050*/ 	.dword	_ZN74_INTERNAL_133b9422_38_flash_fwd_hdim128_bf16_softcap_sm80_cu_3fbc093a_29844cute1_E


//--------------------- .text._ZN7cutlass13device_kernelIN5flash19enable_sm80_to_sm89INS1_16FlashAttnFwdSm80INS1_25CollectiveMainloopFwdSm80ILi8ELi1ELb1EN4cute5tupleIJNS5_1CILi128EEES8_S8_EEELi128ENS_10bfloat16_tEfNS_4arch4Sm80ELb0ELb0ELb1ELb0ELb0ELb0ELb1ELb0EEENS1_21CollectiveEpilogueFwdIS9_NS6_IJNS7_ILi1EEESF_SF_EEESA_SC_Li256ELb0ELb1ELb0ELb0EEENS1_19SingleTileSchedulerILb0ELb0ELb1ELi128EEEEEEEEEvNT_6ParamsE --------------------------
	.section	.text._ZN7cutlass13device_kernelIN5flash19enable_sm80_to_sm89INS1_16FlashAttnFwdSm80INS1_25CollectiveMainloopFwdSm80ILi8ELi1ELb1EN4cute5tupleIJNS5_1CILi128EEES8_S8_EEELi128ENS_10bfloat16_tEfNS_4arch4Sm80ELb0ELb0ELb1ELb0ELb0ELb0ELb1ELb0EEENS1_21CollectiveEpilogueFwdIS9_NS6_IJNS7_ILi1EEESF_SF_EEESA_SC_Li256ELb0ELb1ELb0ELb0EEENS1_19SingleTileSchedulerILb0ELb0ELb1ELi128EEEEEEEEEvNT_6ParamsE,"ax",@progbits
	.align	128
.text._ZN7cutlass13device_kernelIN5flash19enable_sm80_to_sm89INS1_16FlashAttnFwdSm80INS1_25CollectiveMainloopFwdSm80ILi8ELi1ELb1EN4cute5tupleIJNS5_1CILi128EEES8_S8_EEELi128ENS_10bfloat16_tEfNS_4arch4Sm80ELb0ELb0ELb1ELb0ELb0ELb0ELb1ELb0EEENS1_21CollectiveEpilogueFwdIS9_NS6_IJNS7_ILi1EEESF_SF_EEESA_SC_Li256ELb0ELb1ELb0ELb0EEENS1_19SingleTileSchedulerILb0ELb0ELb1ELi128EEEEEEEEEvNT_6ParamsE:
        .type           _ZN7cutlass13device_kernelIN5flash19enable_sm80_to_sm89INS1_16FlashAttnFwdSm80INS1_25CollectiveMainloopFwdSm80ILi8ELi1ELb1EN4cute5tupleIJNS5_1CILi128EEES8_S8_EEELi128ENS_10bfloat16_tEfNS_4arch4Sm80ELb0ELb0ELb1ELb0ELb0ELb0ELb1ELb0EEENS1_21CollectiveEpilogueFwdIS9_NS6_IJNS7_ILi1EEESF_SF_EEESA_SC_Li256ELb0ELb1ELb0ELb0EEENS1_19SingleTileSchedulerILb0ELb0ELb1ELi128EEEEEEEEEvNT_6ParamsE,@function
        .size           _ZN7cutlass13device_kernelIN5flash19enable_sm80_to_sm89INS1_16FlashAttnFwdSm80INS1_25CollectiveMainloopFwdSm80ILi8ELi1ELb1EN4cute5tupleIJNS5_1CILi128EEES8_S8_EEELi128ENS_10bfloat16_tEfNS_4arch4Sm80ELb0ELb0ELb1ELb0ELb0ELb0ELb1ELb0EEENS1_21CollectiveEpilogueFwdIS9_NS6_IJNS7_ILi1EEESF_SF_EEESA_SC_Li256ELb0ELb1ELb0ELb0EEENS1_19SingleTileSchedulerILb0ELb0ELb1ELi128EEEEEEEEEvNT_6ParamsE,(.L_x_18 - _ZN7cutlass13device_kernelIN5flash19enable_sm80_to_sm89INS1_16FlashAttnFwdSm80INS1_25CollectiveMainloopFwdSm80ILi8ELi1ELb1EN4cute5tupleIJNS5_1CILi128EEES8_S8_EEELi128ENS_10bfloat16_tEfNS_4arch4Sm80ELb0ELb0ELb1ELb0ELb0ELb0ELb1ELb0EEENS1_21CollectiveEpilogueFwdIS9_NS6_IJNS7_ILi1EEESF_SF_EEESA_SC_Li256ELb0ELb1ELb0ELb0EEENS1_19SingleTileSchedulerILb0ELb0ELb1ELi128EEEEEEEEEvNT_6ParamsE)
        .other          _ZN7cutlass13device_kernelIN5flash19enable_sm80_to_sm89INS1_16FlashAttnFwdSm80INS1_25CollectiveMainloopFwdSm80ILi8ELi1ELb1EN4cute5tupleIJNS5_1CILi128EEES8_S8_EEELi128ENS_10bfloat16_tEfNS_4arch4Sm80ELb0ELb0ELb1ELb0ELb0ELb0ELb1ELb0EEENS1_21CollectiveEpilogueFwdIS9_NS6_IJNS7_ILi1EEESF_SF_EEESA_SC_Li256ELb0ELb1ELb0ELb0EEENS1_19SingleTileSchedulerILb0ELb0ELb1ELi128EEEEEEEEEvNT_6ParamsE,@"STO_CUDA_ENTRY STV_DEFAULT"
_ZN7cutlass13device_kernelIN5flash19enable_sm80_to_sm89INS1_16FlashAttnFwdSm80INS1_25CollectiveMainloopFwdSm80ILi8ELi1ELb1EN4cute5tupleIJNS5_1CILi128EEES8_S8_EEELi128ENS_10bfloat16_tEfNS_4arch4Sm80ELb0ELb0ELb1ELb0ELb0ELb0ELb1ELb0EEENS1_21CollectiveEpilogueFwdIS9_NS6_IJNS7_ILi1EEESF_SF_EEESA_SC_Li256ELb0ELb1ELb0ELb0EEENS1_19SingleTileSchedulerILb0ELb0ELb1ELi128EEEEEEEEEvNT_6ParamsE:
[----:B------:R-:W-:Y:S01]  /*0000*/  LDC R1, c[0x0][0x28] ;  /* 0x00000a00ff017b82 */ /* 0x000fe20000000800 */
[----:B------:R-:W-:Y:S05]  /*0010*/  EXIT ;  /* 0x000000000000794d */ /* 0x000fea0003800000 */
.L_x_0:
[----:B------:R-:W-:-:S00]  /*0020*/  BRA `(.L_x_0) ;  /* 0xfffffffc00fc7947 */ /* 0x000fc0000383ffff */
[----:B------:R-:W-:-:S00]  /*0030*/  NOP ;  /* 0x0000000000007918 */ /* 0x000fc00000000000 */
        /* <DEDUP_REMOVED lines=12> */
.L_x_18:


//--------------------- .text._ZN7cutlass13device_kernelIN5flash19enable_sm80_to_sm89INS1_16FlashAttnFwdSm80INS1_25CollectiveMainloopFwdSm80ILi8ELi1ELb1EN4cute5tupleIJNS5_1CILi128EEES8_S8_EEELi128ENS_10bfloat16_tEfNS_4arch4Sm80ELb0ELb0ELb1ELb1ELb0ELb0ELb1ELb0EEENS1_21CollectiveEpilogueFwdIS9_NS6_IJNS7_ILi1EEESF_SF_EEESA_SC_Li256ELb1ELb1ELb0ELb0EEENS1_19SingleTileSchedulerILb1ELb0ELb1ELi128EEEEEEEEEvNT_6ParamsE --------------------------
	.section	.text._ZN7cutlass13device_kernelIN5flash19enable_sm80_to_sm89INS1_16FlashAttnFwdSm80INS1_25CollectiveMainloopFwdSm80ILi8ELi1ELb1EN4cute5tupleIJNS5_1CILi128EEES8_S8_EEELi128ENS_10bfloat16_tEfNS_4arch4Sm80ELb0ELb0ELb1ELb1ELb0ELb0ELb1ELb0EEENS1_21CollectiveEpilogueFwdIS9_NS6_IJNS7_ILi1EEESF_SF_EEESA_SC_Li256ELb1ELb1ELb0ELb0EEENS1_19SingleTileSchedulerILb1ELb0ELb1ELi128EEEEEEEEEvNT_6ParamsE,"ax",@progbits
	.align	128
.text._ZN7cutlass13device_kernelIN5flash19enable_sm80_to_sm89INS1_16FlashAttnFwdSm80INS1_25CollectiveMainloopFwdSm80ILi8ELi1ELb1EN4cute5tupleIJNS5_1CILi128EEES8_S8_EEELi128ENS_10bfloat16_tEfNS_4arch4Sm80ELb0ELb0ELb1ELb1ELb0ELb0ELb1ELb0EEENS1_21CollectiveEpilogueFwdIS9_NS6_IJNS7_ILi1EEESF_SF_EEESA_SC_Li256ELb1ELb1ELb0ELb0EEENS1_19SingleTileSchedulerILb1ELb0ELb1ELi128EEEEEEEEEvNT_6ParamsE:
        .type           _ZN7cutlass13device_kernelIN5flash19enable_sm80_to_sm89INS1_16FlashAttnFwdSm80INS1_25CollectiveMainloopFwdSm80ILi8ELi1ELb1EN4cute5tupleIJNS5_1CILi128EEES8_S8_EEELi128ENS_10bfloat16_tEfNS_4arch4Sm80ELb0ELb0ELb1ELb1ELb0ELb0ELb1ELb0EEENS1_21CollectiveEpilogueFwdIS9_NS6_IJNS7_ILi1EEESF_SF_EEESA_SC_Li256ELb1ELb1ELb0ELb0EEENS1_19SingleTileSchedulerILb1ELb0ELb1ELi128EEEEEEEEEvNT_6ParamsE,@function
        .size           _ZN7cutlass13device_kernelIN5flash19enable_sm80_to_sm89INS1_16FlashAttnFwdSm80INS1_25CollectiveMainloopFwdSm80ILi8ELi1ELb1EN4cute5tupleIJNS5_1CILi128EEES8_S8_EEELi128ENS_10bfloat16_tEfNS_4arch4Sm80ELb0ELb0ELb1ELb1ELb0ELb0ELb1ELb0EEENS1_21CollectiveEpilogueFwdIS9_NS6_IJNS7_ILi1EEESF_SF_EEESA_SC_Li256ELb1ELb1ELb0ELb0EEENS1_19SingleTileSchedulerILb1ELb0ELb1ELi128EEEEEEEEEvNT_6ParamsE,(.L_x_19 - _ZN7cutlass13device_kernelIN5flash19enable_sm80_to_sm89INS1_16FlashAttnFwdSm80INS1_25CollectiveMainloopFwdSm80ILi8ELi1ELb1EN4cute5tupleIJNS5_1CILi128EEES8_S8_EEELi128ENS_10bfloat16_tEfNS_4arch4Sm80ELb0ELb0ELb1ELb1ELb0ELb0ELb1ELb0EEENS1_21CollectiveEpilogueFwdIS9_NS6_IJNS7_ILi1EEESF_SF_EEESA_SC_Li256ELb1ELb1ELb0ELb0EEENS1_19SingleTileSchedulerILb1ELb0ELb1ELi128EEEEEEEEEvNT_6ParamsE)
        .other          _ZN7cutlass13device_kernelIN5flash19enable_sm80_to_sm89INS1_16FlashAttnFwdSm80INS1_25CollectiveMainloopFwdSm80ILi8ELi1ELb1EN4cute5tupleIJNS5_1CILi128EEES8_S8_EEELi128ENS_10bfloat16_tEfNS_4arch4Sm80ELb0ELb0ELb1ELb1ELb0ELb0ELb1ELb0EEENS1_21CollectiveEpilogueFwdIS9_NS6_IJNS7_ILi1EEESF_SF_EEESA_SC_Li256ELb1ELb1ELb0ELb0EEENS1_19SingleTileSchedulerILb1ELb0ELb1ELi128EEEEEEEEEvNT_6ParamsE,@"STO_CUDA_ENTRY STV_DEFAULT"
_ZN7cutlass13device_kernelIN5flash19enable_sm80_to_sm89INS1_16FlashAttnFwdSm80INS1_25CollectiveMainloopFwdSm80ILi8ELi1ELb1EN4cute5tupleIJNS5_1CILi128EEES8_S8_EEELi128ENS_10bfloat16_tEfNS_4arch4Sm80ELb0ELb0ELb1ELb1ELb0ELb0ELb1ELb0EEENS1_21CollectiveEpilogueFwdIS9_NS6_IJNS7_ILi1EEESF_SF_EEESA_SC_Li256ELb1ELb1ELb0ELb0EEENS1_19SingleTileSchedulerILb1ELb0ELb1ELi128EEEEEEEEEvNT_6ParamsE:
[----:B------:R-:W-:Y:S01]  /*0000*/  LDC R1, c[0x0][0x28] ;  /* 0x00000a00ff017b82 */ /* 0x000fe20000000800 */
[----:B------:R-:W-:Y:S05]  /*0010*/  EXIT ;  /* 0x000000000000794d */ /* 0x000fea0003800000 */
.L_x_1:
        /* <DEDUP_REMOVED lines=14> */
.L_x_19:


//--------------------- .text._ZN7cutlass13device_kernelIN5flash19enable_sm80_to_sm89INS1_16FlashAttnFwdSm80INS1_25CollectiveMainloopFwdSm80ILi8ELi1ELb1EN4cute5tupleIJNS5_1CILi128EEES8_S8_EEELi128ENS_10bfloat16_tEfNS_4arch4Sm80ELb0ELb0ELb1ELb1ELb0ELb1ELb1ELb0EEENS1_21CollectiveEpilogueFwdIS9_NS6_IJNS7_ILi1EEESF_SF_EEESA_SC_Li256ELb1ELb1ELb0ELb0EEENS1_19SingleTileSchedulerILb1ELb0ELb1ELi128EEEEEEEEEvNT_6ParamsE --------------------------
	.section	.text._ZN7cutlass13device_kernelIN5flash19enable_sm80_to_sm89INS1_16FlashAttnFwdSm80INS1_25CollectiveMainloopFwdSm80ILi8ELi1ELb1EN4cute5tupleIJNS5_1CILi128EEES8_S8_EEELi128ENS_10bfloat16_tEfNS_4arch4Sm80ELb0ELb0ELb1ELb1ELb0ELb1ELb1ELb0EEENS1_21CollectiveEpilogueFwdIS9_NS6_IJNS7_ILi1EEESF_SF_EEESA_SC_Li256ELb1ELb1ELb0ELb0EEENS1_19SingleTileSchedulerILb1ELb0ELb1ELi128EEEEEEEEEvNT_6ParamsE,"ax",@progbits
	.align	128
.text._ZN7cutlass13device_kernelIN5flash19enable_sm80_to_sm89INS1_16FlashAttnFwdSm80INS1_25CollectiveMainloopFwdSm80ILi8ELi1ELb1EN4cute5tupleIJNS5_1CILi128EEES8_S8_EEELi128ENS_10bfloat16_tEfNS_4arch4Sm80ELb0ELb0ELb1ELb1ELb0ELb1ELb1ELb0EEENS1_21CollectiveEpilogueFwdIS9_NS6_IJNS7_ILi1EEESF_SF_EEESA_SC_Li256ELb1ELb1ELb0ELb0EEENS1_19SingleTileSchedulerILb1ELb0ELb1ELi128EEEEEEEEEvNT_6ParamsE:
        .type           _ZN7cutlass13device_kernelIN5flash19enable_sm80_to_sm89INS1_16FlashAttnFwdSm80INS1_25CollectiveMainloopFwdSm80ILi8ELi1ELb1EN4cute5tupleIJNS5_1CILi128EEES8_S8_EEELi128ENS_10bfloat16_tEfNS_4arch4Sm80ELb0ELb0ELb1ELb1ELb0ELb1ELb1ELb0EEENS1_21CollectiveEpilogueFwdIS9_NS6_IJNS7_ILi1EEESF_SF_EEESA_SC_Li256ELb1ELb1ELb0ELb0EEENS1_19SingleTileSchedulerILb1ELb0ELb1ELi128EEEEEEEEEvNT_6ParamsE,@function
        .size           _ZN7cutlass13device_kernelIN5flash19enable_sm80_to_sm89INS1_16FlashAttnFwdSm80INS1_25CollectiveMainloopFwdSm80ILi8ELi1ELb1EN4cute5tupleIJNS5_1CILi128EEES8_S8_EEELi128ENS_10bfloat16_tEfNS_4arch4Sm80ELb0ELb0ELb1ELb1ELb0ELb1ELb1ELb0EEENS1_21CollectiveEpilogueFwdIS9_NS6_IJNS7_ILi1EEESF_SF_EEESA_SC_Li256ELb1ELb1ELb0ELb0EEENS1_19SingleTileSchedulerILb1ELb0ELb1ELi128EEEEEEEEEvNT_6ParamsE,(.L_x_20 - _ZN7cutlass13device_kernelIN5flash19enable_sm80_to_sm89INS1_16FlashAttnFwdSm80INS1_25CollectiveMainloopFwdSm80ILi8ELi1ELb1EN4cute5tupleIJNS5_1CILi128EEES8_S8_EEELi128ENS_10bfloat16_tEfNS_4arch4Sm80ELb0ELb0ELb1ELb1ELb0ELb1ELb1ELb0EEENS1_21CollectiveEpilogueFwdIS9_NS6_IJNS7_ILi1EEESF_SF_EEESA_SC_Li256ELb1ELb1ELb0ELb0EEENS1_19SingleTileSchedulerILb1ELb0ELb1ELi128EEEEEEEEEvNT_6ParamsE)
        .other          _ZN7cutlass13device_kernelIN5flash19enable_sm80_to_sm89INS1_16FlashAttnFwdSm80INS1_25CollectiveMainloopFwdSm80ILi8ELi1ELb1EN4cute5tupleIJNS5_1CILi128EEES8_S8_EEELi128ENS_10bfloat16_tEfNS_4arch4Sm80ELb0ELb0ELb1ELb1ELb0ELb1ELb1ELb0EEENS1_21CollectiveEpilogueFwdIS9_NS6_IJNS7_ILi1EEESF_SF_EEESA_SC_Li256ELb1ELb1ELb0ELb0EEENS1_19SingleTileSchedulerILb1ELb0ELb1ELi128EEEEEEEEEvNT_6ParamsE,@"STO_CUDA_ENTRY STV_DEFAULT"
_ZN7cutlass13device_kernelIN5flash19enable_sm80_to_sm89INS1_16FlashAttnFwdSm80INS1_25CollectiveMainloopFwdSm80ILi8ELi1ELb1EN4cute5tupleIJNS5_1CILi128EEES8_S8_EEELi128ENS_10bfloat16_tEfNS_4arch4Sm80ELb0ELb0ELb1ELb1ELb0ELb1ELb1ELb0EEENS1_21CollectiveEpilogueFwdIS9_NS6_IJNS7_ILi1EEESF_SF_EEESA_SC_Li256ELb1ELb1ELb0ELb0EEENS1_19SingleTileSchedulerILb1ELb0ELb1ELi128EEEEEEEEEvNT_6ParamsE:
[----:B------:R-:W-:Y:S01]  /*0000*/  LDC R1, c[0x0][0x28] ;  /* 0x00000a00ff017b82 */ /* 0x000fe20000000800 */
[----:B------:R-:W-:Y:S05]  /*0010*/  EXIT ;  /* 0x000000000000794d */ /* 0x000fea0003800000 */
.L_x_2:
        /* <DEDUP_REMOVED lines=14> */
.L_x_20:


//--------------------- .text._ZN7cutlass13device_kernelIN5flash19enable_sm80_to_sm89INS1_16FlashAttnFwdSm80INS1_25CollectiveMainloopFwdSm80ILi8ELi1ELb1EN4cute5tupleIJNS5_1CILi128EEENS7_ILi96EEES8_EEELi128ENS_10bfloat16_tEfNS_4arch4Sm80ELb0ELb1ELb1ELb0ELb0ELb0ELb1ELb0EEENS1_21CollectiveEpilogueFwdINS6_IJS8_S8_S9_EEENS6_IJNS7_ILi1EEESH_SH_EEESB_SD_Li256ELb0ELb1ELb0ELb0EEENS1_19SingleTileSchedulerILb0ELb0ELb1ELi128EEEEEEEEEvNT_6ParamsE --------------------------
	.section	.text._ZN7cutlass13device_kernelIN5flash19enable_sm80_to_sm89INS1_16FlashAttnFwdSm80INS1_25CollectiveMainloopFwdSm80ILi8ELi1ELb1EN4cute5tupleIJNS5_1CILi128EEENS7_ILi96EEES8_EEELi128ENS_10bfloat16_tEfNS_4arch4Sm80ELb0ELb1ELb1ELb0ELb0ELb0ELb1ELb0EEENS1_21CollectiveEpilogueFwdINS6_IJS8_S8_S9_EEENS6_IJNS7_ILi1EEESH_SH_EEESB_SD_Li256ELb0ELb1ELb0ELb0EEENS1_19SingleTileSchedulerILb0ELb0ELb1ELi128EEEEEEEEEvNT_6ParamsE,"ax",@progbits
	.align	128
.text._ZN7cutlass13device_kernelIN5flash19enable_sm80_to_sm89INS1_16FlashAttnFwdSm80INS1_25CollectiveMainloopFwdSm80ILi8ELi1ELb1EN4cute5tupleIJNS5_1CILi128EEENS7_ILi96EEES8_EEELi128ENS_10bfloat16_tEfNS_4arch4Sm80ELb0ELb1ELb1ELb0ELb0ELb0ELb1ELb0EEENS1_21CollectiveEpilogueFwdINS6_IJS8_S8_S9_EEENS6_IJNS7_ILi1EEESH_SH_EEESB_SD_Li256ELb0ELb1ELb0ELb0EEENS1_19SingleTileSchedulerILb0ELb0ELb1ELi128EEEEEEEEEvNT_6ParamsE:
        .type           _ZN7cutlass13device_kernelIN5flash19enable_sm80_to_sm89INS1_16FlashAttnFwdSm80INS1_25CollectiveMainloopFwdSm80ILi8ELi1ELb1EN4cute5tupleIJNS5_1CILi128EEENS7_ILi96EEES8_EEELi128ENS_10bfloat16_tEfNS_4arch4Sm80ELb0ELb1ELb1ELb0ELb0ELb0ELb1ELb0EEENS1_21CollectiveEpilogueFwdINS6_IJS8_S8_S9_EEENS6_IJNS7_ILi1EEESH_SH_EEESB_SD_Li256ELb0ELb1ELb0ELb0EEENS1_19SingleTileSchedulerILb0ELb0ELb1ELi128EEEEEEEEEvNT_6ParamsE,@function
        .size           _ZN7cutlass13device_kernelIN5flash19enable_sm80_to_sm89INS1_16FlashAttnFwdSm80INS1_25CollectiveMainloopFwdSm80ILi8ELi1ELb1EN4cute5tupleIJNS5_1CILi128EEENS7_ILi96EEES8_EEELi128ENS_10bfloat16_tEfNS_4arch4Sm80ELb0ELb1ELb1ELb0ELb0ELb0ELb1ELb0EEENS1_21CollectiveEpilogueFwdINS6_IJS8_S8_S9_EEENS6_IJNS7_ILi1EEESH_SH_EEESB_SD_Li256ELb0ELb1ELb0ELb0EEENS1_19SingleTileSchedulerILb0ELb0ELb1ELi128EEEEEEEEEvNT_6ParamsE,(.L_x_21 - _ZN7cutlass13device_kernelIN5flash19enable_sm80_to_sm89INS1_16FlashAttnFwdSm80INS1_25CollectiveMainloopFwdSm80ILi8ELi1ELb1EN4cute5tupleIJNS5_1CILi128EEENS7_ILi96EEES8_EEELi128ENS_10bfloat16_tEfNS_4arch4Sm80ELb0ELb1ELb1ELb0ELb0ELb0ELb1ELb0EEENS1_21CollectiveEpilogueFwdINS6_IJS8_S8_S9_EEENS6_IJNS7_ILi1EEESH_SH_EEESB_SD_Li256ELb0ELb1ELb0ELb0EEENS1_19SingleTileSchedulerILb0ELb0ELb1ELi128EEEEEEEEEvNT_6ParamsE)
        .other          _ZN7cutlass13device_kernelIN5flash19enable_sm80_to_sm89INS1_16FlashAttnFwdSm80INS1_25CollectiveMainloopFwdSm80ILi8ELi1ELb1EN4cute5tupleIJNS5_1CILi128EEENS7_ILi96EEES8_EEELi128ENS_10bfloat16_tEfNS_4arch4Sm80ELb0ELb1ELb1ELb0ELb0ELb0ELb1ELb0EEENS1_21CollectiveEpilogueFwdINS6_IJS8_S8_S9_EEENS6_IJNS7_ILi1EEESH_SH_EEESB_SD_Li256ELb0ELb1ELb0ELb0EEENS1_19SingleTileSchedulerILb0ELb0ELb1ELi128EEEEEEEEEvNT_6ParamsE,@"STO_CUDA_ENTRY STV_DEFAULT"
_ZN7cutlass13device_kernelIN5flash19enable_sm80_to_sm89INS1_16FlashAttnFwdSm80INS1_25CollectiveMainloopFwdSm80ILi8ELi1ELb1EN4cute5tupleIJNS5_1CILi128EEENS7_ILi96EEES8_EEELi128ENS_10bfloat16_tEfNS_4arch4Sm80ELb0ELb1ELb1ELb0ELb0ELb0ELb1ELb0EEENS1_21CollectiveEpilogueFwdINS6_IJS8_S8_S9_EEENS6_IJNS7_ILi1EEESH_SH_EEESB_SD_Li256ELb0ELb1ELb0ELb0EEENS1_19SingleTileSchedulerILb0ELb0ELb1ELi128EEEEEEEEEvNT_6ParamsE:
[----:B------:R-:W-:Y:S01]  /*0000*/  LDC R1, c[0x0][0x28] ;  /* 0x00000a00ff017b82 */ /* 0x000fe20000000800 */
[----:B------:R-:W-:Y:S05]  /*0010*/  EXIT ;  /* 0x000000000000794d */ /* 0x000fea0003800000 */
.L_x_3:
        /* <DEDUP_REMOVED lines=14> */
.L_x_21:


//--------------------- .text._ZN7cutlass13device_kernelIN5flash19enable_sm80_to_sm89INS1_16FlashAttnFwdSm80INS1_25CollectiveMainloopFwdSm80ILi8ELi1ELb1EN4cute5tupleIJNS5_1CILi128EEENS7_ILi96EEES8_EEELi128ENS_10bfloat16_tEfNS_4arch4Sm80ELb0ELb1ELb1ELb1ELb0ELb0ELb1ELb0EEENS1_21CollectiveEpilogueFwdINS6_IJS8_S8_S9_EEENS6_IJNS7_ILi1EEESH_SH_EEESB_SD_Li256ELb1ELb1ELb0ELb0EEENS1_19SingleTileSchedulerILb1ELb0ELb1ELi128EEEEEEEEEvNT_6ParamsE --------------------------
	.section	.text._ZN7cutlass13device_kernelIN5flash19enable_sm80_to_sm89INS1_16FlashAttnFwdSm80INS1_25CollectiveMainloopFwdSm80ILi8ELi1ELb1EN4cute5tupleIJNS5_1CILi128EEENS7_ILi96EEES8_EEELi128ENS_10bfloat16_tEfNS_4arch4Sm80ELb0ELb1ELb1ELb1ELb0ELb0ELb1ELb0EEENS1_21CollectiveEpilogueFwdINS6_IJS8_S8_S9_EEENS6_IJNS7_ILi1EEESH_SH_EEESB_SD_Li256ELb1ELb1ELb0ELb0EEENS1_19SingleTileSchedulerILb1ELb0ELb1ELi128EEEEEEEEEvNT_6ParamsE,"ax",@progbits
	.align	128
.text._ZN7cutlass13device_kernelIN5flash19enable_sm80_to_sm89INS1_16FlashAttnFwdSm80INS1_25CollectiveMainloopFwdSm80ILi8ELi1ELb1EN4cute5tupleIJNS5_1CILi128EEENS7_ILi96EEES8_EEELi128ENS_10bfloat16_tEfNS_4arch4Sm80ELb0ELb1ELb1ELb1ELb0ELb0ELb1ELb0EEENS1_21CollectiveEpilogueFwdINS6_IJS8_S8_S9_EEENS6_IJNS7_ILi1EEESH_SH_EEESB_SD_Li256ELb1ELb1ELb0ELb0EEENS1_19SingleTileSchedulerILb1ELb0ELb1ELi128EEEEEEEEEvNT_6ParamsE:
        .type           _ZN7cutlass13device_kernelIN5flash19enable_sm80_to_sm89INS1_16FlashAttnFwdSm80INS1_25CollectiveMainloopFwdSm80ILi8ELi1ELb1EN4cute5tupleIJNS5_1CILi128EEENS7_ILi96EEES8_EEELi128ENS_10bfloat16_tEfNS_4arch4Sm80ELb0ELb1ELb1ELb1ELb0ELb0ELb1ELb0EEENS1_21CollectiveEpilogueFwdINS6_IJS8_S8_S9_EEENS6_IJNS7_ILi1EEESH_SH_EEESB_SD_Li256ELb1ELb1ELb0ELb0EEENS1_19SingleTileSchedulerILb1ELb0ELb1ELi128EEEEEEEEEvNT_6ParamsE,@function
        .size           _ZN7cutlass13device_kernelIN5flash19enable_sm80_to_sm89INS1_16FlashAttnFwdSm80INS1_25CollectiveMainloopFwdSm80ILi8ELi1ELb1EN4cute5tupleIJNS5_1CILi128EEENS7_ILi96EEES8_EEELi128ENS_10bfloat16_tEfNS_4arch4Sm80ELb0ELb1ELb1ELb1ELb0ELb0ELb1ELb0EEENS1_21CollectiveEpilogueFwdINS6_IJS8_S8_S9_EEENS6_IJNS7_ILi1EEESH_SH_EEESB_SD_Li256ELb1ELb1ELb0ELb0EEENS1_19SingleTileSchedulerILb1ELb0ELb1ELi128EEEEEEEEEvNT_6ParamsE,(.L_x_22 - _ZN7cutlass13device_kernelIN5flash19enable_sm80_to_sm89INS1_16FlashAttnFwdSm80INS1_25CollectiveMainloopFwdSm80ILi8ELi1ELb1EN4cute5tupleIJNS5_1CILi128EEENS7_ILi96EEES8_EEELi128ENS_10bfloat16_tEfNS_4arch4Sm80ELb0ELb1ELb1ELb1ELb0ELb0ELb1ELb0EEENS1_21CollectiveEpilogueFwdINS6_IJS8_S8_S9_EEENS6_IJNS7_ILi1EEESH_SH_EEESB_SD_Li256ELb1ELb1ELb0ELb0EEENS1_19SingleTileSchedulerILb1ELb0ELb1ELi128EEEEEEEEEvNT_6ParamsE)
        .other          _ZN7cutlass13device_kernelIN5flash19enable_sm80_to_sm89INS1_16FlashAttnFwdSm80INS1_25CollectiveMainloopFwdSm80ILi8ELi1ELb1EN4cute5tupleIJNS5_1CILi128EEENS7_ILi96EEES8_EEELi128ENS_10bfloat16_tEfNS_4arch4Sm80ELb0ELb1ELb1ELb1ELb0ELb0ELb1ELb0EEENS1_21CollectiveEpilogueFwdINS6_IJS8_S8_S9_EEENS6_IJNS7_ILi1EEESH_SH_EEESB_SD_Li256ELb1ELb1ELb0ELb0EEENS1_19SingleTileSchedulerILb1ELb0ELb1ELi128EEEEEEEEEvNT_6ParamsE,@"STO_CUDA_ENTRY STV_DEFAULT"
_ZN7cutlass13device_kernelIN5flash19enable_sm80_to_sm89INS1_16FlashAttnFwdSm80INS1_25CollectiveMainloopFwdSm80ILi8ELi1ELb1EN4cute5tupleIJNS5_1CILi128EEENS7_ILi96EEES8_EEELi128ENS_10bfloat16_tEfNS_4arch4Sm80ELb0ELb1ELb1ELb1ELb0ELb0ELb1ELb0EEENS1_21CollectiveEpilogueFwdINS6_IJS8_S8_S9_EEENS6_IJNS7_ILi1EEESH_SH_EEESB_SD_Li256ELb1ELb1ELb0ELb0EEENS1_19SingleTileSchedulerILb1ELb0ELb1ELi128EEEEEEEEEvNT_6ParamsE:
[----:B------:R-:W-:Y:S01]  /*0000*/  LDC R1, c[0x0][0x28] ;  /* 0x00000a00ff017b82 */ /* 0x000fe20000000800 */
[----:B------:R-:W-:Y:S05]  /*0010*/  EXIT ;  /* 0x000000000000794d */ /* 0x000fea0003800000 */
.L_x_4:
        /* <DEDUP_REMOVED lines=14> */
.L_x_22:


//--------------------- .text._ZN7cutlass13device_kernelIN5flash19enable_sm80_to_sm89INS1_16FlashAttnFwdSm80INS1_25CollectiveMainloopFwdSm80ILi8ELi1ELb1EN4cute5tupleIJNS5_1CILi128EEENS7_ILi96EEES8_EEELi128ENS_10bfloat16_tEfNS_4arch4Sm80ELb0ELb1ELb1ELb1ELb0ELb1ELb1ELb0EEENS1_21CollectiveEpilogueFwdINS6_IJS8_S8_S9_EEENS6_IJNS7_ILi1EEESH_SH_EEESB_SD_Li256ELb1ELb1ELb0ELb0EEENS1_19SingleTileSchedulerILb1ELb0ELb1ELi128EEEEEEEEEvNT_6ParamsE --------------------------
	.section	.text._ZN7cutlass13device_kernelIN5flash19enable_sm80_to_sm89INS1_16FlashAttnFwdSm80INS1_25CollectiveMainloopFwdSm80ILi8ELi1ELb1EN4cute5tupleIJNS5_1CILi128EEENS7_ILi96EEES8_EEELi128ENS_10bfloat16_tEfNS_4arch4Sm80ELb0ELb1ELb1ELb1ELb0ELb1ELb1ELb0EEENS1_21CollectiveEpilogueFwdINS6_IJS8_S8_S9_EEENS6_IJNS7_ILi1EEESH_SH_EEESB_SD_Li256ELb1ELb1ELb0ELb0EEENS1_19SingleTileSchedulerILb1ELb0ELb1ELi128EEEEEEEEEvNT_6ParamsE,"ax",@progbits
	.align	128
.text._ZN7cutlass13device_kernelIN5flash19enable_sm80_to_sm89INS1_16FlashAttnFwdSm80INS1_25CollectiveMainloopFwdSm80ILi8ELi1ELb1EN4cute5tupleIJNS5_1CILi128EEENS7_ILi96EEES8_EEELi128ENS_10bfloat16_tEfNS_4arch4Sm80ELb0ELb1ELb1ELb1ELb0ELb1ELb1ELb0EEENS1_21CollectiveEpilogueFwdINS6_IJS8_S8_S9_EEENS6_IJNS7_ILi1EEESH_SH_EEESB_SD_Li256ELb1ELb1ELb0ELb0EEENS1_19SingleTileSchedulerILb1ELb0ELb1ELi128EEEEEEEEEvNT_6ParamsE:
        .type           _ZN7cutlass13device_kernelIN5flash19enable_sm80_to_sm89INS1_16FlashAttnFwdSm80INS1_25CollectiveMainloopFwdSm80ILi8ELi1ELb1EN4cute5tupleIJNS5_1CILi128EEENS7_ILi96EEES8_EEELi128ENS_10bfloat16_tEfNS_4arch4Sm80ELb0ELb1ELb1ELb1ELb0ELb1ELb1ELb0EEENS1_21CollectiveEpilogueFwdINS6_IJS8_S8_S9_EEENS6_IJNS7_ILi1EEESH_SH_EEESB_SD_Li256ELb1ELb1ELb0ELb0EEENS1_19SingleTileSchedulerILb1ELb0ELb1ELi128EEEEEEEEEvNT_6ParamsE,@function
        .size           _ZN7cutlass13device_kernelIN5flash19enable_sm80_to_sm89INS1_16FlashAttnFwdSm80INS1_25CollectiveMainloopFwdSm80ILi8ELi1ELb1EN4cute5tupleIJNS5_1CILi128EEENS7_ILi96EEES8_EEELi128ENS_10bfloat16_tEfNS_4arch4Sm80ELb0ELb1ELb1ELb1ELb0ELb1ELb1ELb0EEENS1_21CollectiveEpilogueFwdINS6_IJS8_S8_S9_EEENS6_IJNS7_ILi1EEESH_SH_EEESB_SD_Li256ELb1ELb1ELb0ELb0EEENS1_19SingleTileSchedulerILb1ELb0ELb1ELi128EEEEEEEEEvNT_6ParamsE,(.L_x_23 - _ZN7cutlass13device_kernelIN5flash19enable_sm80_to_sm89INS1_16FlashAttnFwdSm80INS1_25CollectiveMainloopFwdSm80ILi8ELi1ELb1EN4cute5tupleIJNS5_1CILi128EEENS7_ILi96EEES8_EEELi128ENS_10bfloat16_tEfNS_4arch4Sm80ELb0ELb1ELb1ELb1ELb0ELb1ELb1ELb0EEENS1_21CollectiveEpilogueFwdINS6_IJS8_S8_S9_EEENS6_IJNS7_ILi1EEESH_SH_EEESB_SD_Li256ELb1ELb1ELb0ELb0EEENS1_19SingleTileSchedulerILb1ELb0ELb1ELi128EEEEEEEEEvNT_6ParamsE)
        .other          _ZN7cutlass13device_kernelIN5flash19enable_sm80_to_sm89INS1_16FlashAttnFwdSm80INS1_25CollectiveMainloopFwdSm80ILi8ELi1ELb1EN4cute5tupleIJNS5_1CILi128EEENS7_ILi96EEES8_EEELi128ENS_10bfloat16_tEfNS_4arch4Sm80ELb0ELb1ELb1ELb1ELb0ELb1ELb1ELb0EEENS1_21CollectiveEpilogueFwdINS6_IJS8_S8_S9_EEENS6_IJNS7_ILi1EEESH_SH_EEESB_SD_Li256ELb1ELb1ELb0ELb0EEENS1_19SingleTileSchedulerILb1ELb0ELb1ELi128EEEEEEEEEvNT_6ParamsE,@"STO_CUDA_ENTRY STV_DEFAULT"
_ZN7cutlass13device_kernelIN5flash19enable_sm80_to_sm89INS1_16FlashAttnFwdSm80INS1_25CollectiveMainloopFwdSm80ILi8ELi1ELb1EN4cute5tupleIJNS5_1CILi128EEENS7_ILi96EEES8_EEELi128ENS_10bfloat16_tEfNS_4arch4Sm80ELb0ELb1ELb1ELb1ELb0ELb1ELb1ELb0EEENS1_21CollectiveEpilogueFwdINS6_IJS8_S8_S9_EEENS6_IJNS7_ILi1EEESH_SH_EEESB_SD_Li256ELb1ELb1ELb0ELb0EEENS1_19SingleTileSchedulerILb1ELb0ELb1ELi128EEEEEEEEEvNT_6ParamsE:
[----:B------:R-:W-:Y:S01]  /*0000*/  LDC R1, c[0x0][0x28] ;  /* 0x00000a00ff017b82 */ /* 0x000fe20000000800 */
[----:B------:R-:W-:Y:S05]  /*0010*/  EXIT ;  /* 0x000000000000794d */ /* 0x000fea0003800000 */
.L_x_5:
        /* <DEDUP_REMOVED lines=14> */
.L_x_23:


//--------------------- .text._ZN7cutlass13device_kernelIN5flash19enable_sm80_to_sm89INS1_16FlashAttnFwdSm80INS1_25CollectiveMainloopFwdSm80ILi8ELi1ELb1EN4cute5tupleIJNS5_1CILi128EEES8_S8_EEELi128ENS_10bfloat16_tEfNS_4arch4Sm80ELb1ELb0ELb1ELb0ELb0ELb0ELb1ELb0EEENS1_21CollectiveEpilogueFwdIS9_NS6_IJNS7_ILi1EEESF_SF_EEESA_SC_Li256ELb0ELb1ELb0ELb0EEENS1_30DynamicPersistentTileSchedulerILi256ELi256ELb0ELb1ELb0EEEEEEEEEvNT_6ParamsE --------------------------
	.section	.text._ZN7cutlass13device_kernelIN5flash19enable_sm80_to_sm89INS1_16FlashAttnFwdSm80INS1_25CollectiveMainloopFwdSm80ILi8ELi1ELb1EN4cute5tupleIJNS5_1CILi128EEES8_S8_EEELi128ENS_10bfloat16_tEfNS_4arch4Sm80ELb1ELb0ELb1ELb0ELb0ELb0ELb1ELb0EEENS1_21CollectiveEpilogueFwdIS9_NS6_IJNS7_ILi1EEESF_SF_EEESA_SC_Li256ELb0ELb1ELb0ELb0EEENS1_30DynamicPersistentTileSchedulerILi256ELi256ELb0ELb1ELb0EEEEEEEEEvNT_6ParamsE,"ax",@progbits
	.align	128
.text._ZN7cutlass13device_kernelIN5flash19enable_sm80_to_sm89INS1_16FlashAttnFwdSm80INS1_25CollectiveMainloopFwdSm80ILi8ELi1ELb1EN4cute5tupleIJNS5_1CILi128EEES8_S8_EEELi128ENS_10bfloat16_tEfNS_4arch4Sm80ELb1ELb0ELb1ELb0ELb0ELb0ELb1ELb0EEENS1_21CollectiveEpilogueFwdIS9_NS6_IJNS7_ILi1EEESF_SF_EEESA_SC_Li256ELb0ELb1ELb0ELb0EEENS1_30DynamicPersistentTileSchedulerILi256ELi256ELb0ELb1ELb0EEEEEEEEEvNT_6ParamsE:
        .type           _ZN7cutlass13device_kernelIN5flash19enable_sm80_to_sm89INS1_16FlashAttnFwdSm80INS1_25CollectiveMainloopFwdSm80ILi8ELi1ELb1EN4cute5tupleIJNS5_1CILi128EEES8_S8_EEELi128ENS_10bfloat16_tEfNS_4arch4Sm80ELb1ELb0ELb1ELb0ELb0ELb0ELb1ELb0EEENS1_21CollectiveEpilogueFwdIS9_NS6_IJNS7_ILi1EEESF_SF_EEESA_SC_Li256ELb0ELb1ELb0ELb0EEENS1_30DynamicPersistentTileSchedulerILi256ELi256ELb0ELb1ELb0EEEEEEEEEvNT_6ParamsE,@function
        .size           _ZN7cutlass13device_kernelIN5flash19enable_sm80_to_sm89INS1_16FlashAttnFwdSm80INS1_25CollectiveMainloopFwdSm80ILi8ELi1ELb1EN4cute5tupleIJNS5_1CILi128EEES8_S8_EEELi128ENS_10bfloat16_tEfNS_4arch4Sm80ELb1ELb0ELb1ELb0ELb0ELb0ELb1ELb0EEENS1_21CollectiveEpilogueFwdIS9_NS6_IJNS7_ILi1EEESF_SF_EEESA_SC_Li256ELb0ELb1ELb0ELb0EEENS1_30DynamicPersistentTileSchedulerILi256ELi256ELb0ELb1ELb0EEEEEEEEEvNT_6ParamsE,(.L_x_24 - _ZN7cutlass13device_kernelIN5flash19enable_sm80_to_sm89INS1_16FlashAttnFwdSm80INS1_25CollectiveMainloopFwdSm80ILi8ELi1ELb1EN4cute5tupleIJNS5_1CILi128EEES8_S8_EEELi128ENS_10bfloat16_tEfNS_4arch4Sm80ELb1ELb0ELb1ELb0ELb0ELb0ELb1ELb0EEENS1_21CollectiveEpilogueFwdIS9_NS6_IJNS7_ILi1EEESF_SF_EEESA_SC_Li256ELb0ELb1ELb0ELb0EEENS1_30DynamicPersistentTileSchedulerILi256ELi256ELb0ELb1ELb0EEEEEEEEEvNT_6ParamsE)
        .other          _ZN7cutlass13device_kernelIN5flash19enable_sm80_to_sm89INS1_16FlashAttnFwdSm80INS1_25CollectiveMainloopFwdSm80ILi8ELi1ELb1EN4cute5tupleIJNS5_1CILi128EEES8_S8_EEELi128ENS_10bfloat16_tEfNS_4arch4Sm80ELb1ELb0ELb1ELb0ELb0ELb0ELb1ELb0EEENS1_21CollectiveEpilogueFwdIS9_NS6_IJNS7_ILi1EEESF_SF_EEESA_SC_Li256ELb0ELb1ELb0ELb0EEENS1_30DynamicPersistentTileSchedulerILi256ELi256ELb0ELb1ELb0EEEEEEEEEvNT_6ParamsE,@"STO_CUDA_ENTRY STV_DEFAULT"
_ZN7cutlass13device_kernelIN5flash19enable_sm80_to_sm89INS1_16FlashAttnFwdSm80INS1_25CollectiveMainloopFwdSm80ILi8ELi1ELb1EN4cute5tupleIJNS5_1CILi128EEES8_S8_EEELi128ENS_10bfloat16_tEfNS_4arch4Sm80ELb1ELb0ELb1ELb0ELb0ELb0ELb1ELb0EEENS1_21CollectiveEpilogueFwdIS9_NS6_IJNS7_ILi1EEESF_SF_EEESA_SC_Li256ELb0ELb1ELb0ELb0EEENS1_30DynamicPersistentTileSchedulerILi256ELi256ELb0ELb1ELb0EEEEEEEEEvNT_6ParamsE:
[----:B------:R-:W-:Y:S01]  /*0000*/  LDC R1, c[0x0][0x28] ;  /* 0x00000a00ff017b82 */ /* 0x000fe20000000800 */
[----:B------:R-:W-:Y:S05]  /*0010*/  EXIT ;  /* 0x000000000000794d */ /* 0x000fea0003800000 */
.L_x_6:
        /* <DEDUP_REMOVED lines=14> */
.L_x_24:


//--------------------- .text._ZN7cutlass13device_kernelIN5flash19enable_sm80_to_sm89INS1_16FlashAttnFwdSm80INS1_25CollectiveMainloopFwdSm80ILi8ELi1ELb1EN4cute5tupleIJNS5_1CILi128EEES8_S8_EEELi128ENS_10bfloat16_tEfNS_4arch4Sm80ELb1ELb0ELb1ELb1ELb0ELb0ELb1ELb0EEENS1_21CollectiveEpilogueFwdIS9_NS6_IJNS7_ILi1EEESF_SF_EEESA_SC_Li256ELb1ELb1ELb0ELb0EEENS1_19SingleTileSchedulerILb1ELb0ELb1ELi128EEEEEEEEEvNT_6ParamsE --------------------------
	.section	.text._ZN7cutlass13device_kernelIN5flash19enable_sm80_to_sm89INS1_16FlashAttnFwdSm80INS1_25CollectiveMainloopFwdSm80ILi8ELi1ELb1EN4cute5tupleIJNS5_1CILi128EEES8_S8_EEELi128ENS_10bfloat16_tEfNS_4arch4Sm80ELb1ELb0ELb1ELb1ELb0ELb0ELb1ELb0EEENS1_21CollectiveEpilogueFwdIS9_NS6_IJNS7_ILi1EEESF_SF_EEESA_SC_Li256ELb1ELb1ELb0ELb0EEENS1_19SingleTileSchedulerILb1ELb0ELb1ELi128EEEEEEEEEvNT_6ParamsE,"ax",@progbits
	.align	128
.text._ZN7cutlass13device_kernelIN5flash19enable_sm80_to_sm89INS1_16FlashAttnFwdSm80INS1_25CollectiveMainloopFwdSm80ILi8ELi1ELb1EN4cute5tupleIJNS5_1CILi128EEES8_S8_EEELi128ENS_10bfloat16_tEfNS_4arch4Sm80ELb1ELb0ELb1ELb1ELb0ELb0ELb1ELb0EEENS1_21CollectiveEpilogueFwdIS9_NS6_IJNS7_ILi1EEESF_SF_EEESA_SC_Li256ELb1ELb1ELb0ELb0EEENS1_19SingleTileSchedulerILb1ELb0ELb1ELi128EEEEEEEEEvNT_6ParamsE:
        .type           _ZN7cutlass13device_kernelIN5flash19enable_sm80_to_sm89INS1_16FlashAttnFwdSm80INS1_25CollectiveMainloopFwdSm80ILi8ELi1ELb1EN4cute5tupleIJNS5_1CILi128EEES8_S8_EEELi128ENS_10bfloat16_tEfNS_4arch4Sm80ELb1ELb0ELb1ELb1ELb0ELb0ELb1ELb0EEENS1_21CollectiveEpilogueFwdIS9_NS6_IJNS7_ILi1EEESF_SF_EEESA_SC_Li256ELb1ELb1ELb0ELb0EEENS1_19SingleTileSchedulerILb1ELb0ELb1ELi128EEEEEEEEEvNT_6ParamsE,@function
        .size           _ZN7cutlass13device_kernelIN5flash19enable_sm80_to_sm89INS1_16FlashAttnFwdSm80INS1_25CollectiveMainloopFwdSm80ILi8ELi1ELb1EN4cute5tupleIJNS5_1CILi128EEES8_S8_EEELi128ENS_10bfloat16_tEfNS_4arch4Sm80ELb1ELb0ELb1ELb1ELb0ELb0ELb1ELb0EEENS1_21CollectiveEpilogueFwdIS9_NS6_IJNS7_ILi1EEESF_SF_EEESA_SC_Li256ELb1ELb1ELb0ELb0EEENS1_19SingleTileSchedulerILb1ELb0ELb1ELi128EEEEEEEEEvNT_6ParamsE,(.L_x_25 - _ZN7cutlass13device_kernelIN5flash19enable_sm80_to_sm89INS1_16FlashAttnFwdSm80INS1_25CollectiveMainloopFwdSm80ILi8ELi1ELb1EN4cute5tupleIJNS5_1CILi128EEES8_S8_EEELi128ENS_10bfloat16_tEfNS_4arch4Sm80ELb1ELb0ELb1ELb1ELb0ELb0ELb1ELb0EEENS1_21CollectiveEpilogueFwdIS9_NS6_IJNS7_ILi1EEESF_SF_EEESA_SC_Li256ELb1ELb1ELb0ELb0EEENS1_19SingleTileSchedulerILb1ELb0ELb1ELi128EEEEEEEEEvNT_6ParamsE)
        .other          _ZN7cutlass13device_kernelIN5flash19enable_sm80_to_sm89INS1_16FlashAttnFwdSm80INS1_25CollectiveMainloopFwdSm80ILi8ELi1ELb1EN4cute5tupleIJNS5_1CILi128EEES8_S8_EEELi128ENS_10bfloat16_tEfNS_4arch4Sm80ELb1ELb0ELb1ELb1ELb0ELb0ELb1ELb0EEENS1_21CollectiveEpilogueFwdIS9_NS6_IJNS7_ILi1EEESF_SF_EEESA_SC_Li256ELb1ELb1ELb0ELb0EEENS1_19SingleTileSchedulerILb1ELb0ELb1ELi128EEEEEEEEEvNT_6ParamsE,@"STO_CUDA_ENTRY STV_DEFAULT"
_ZN7cutlass13device_kernelIN5flash19enable_sm80_to_sm89INS1_16FlashAttnFwdSm80INS1_25CollectiveMainloopFwdSm80ILi8ELi1ELb1EN4cute5tupleIJNS5_1CILi128EEES8_S8_EEELi128ENS_10bfloat16_tEfNS_4arch4Sm80ELb1ELb0ELb1ELb1ELb0ELb0ELb1ELb0EEENS1_21CollectiveEpilogueFwdIS9_NS6_IJNS7_ILi1EEESF_SF_EEESA_SC_Li256ELb1ELb1ELb0ELb0EEENS1_19SingleTileSchedulerILb1ELb0ELb1ELi128EEEEEEEEEvNT_6ParamsE:
[----:B------:R-:W-:Y:S01]  /*0000*/  LDC R1, c[0x0][0x28] ;  /* 0x00000a00ff017b82 */ /* 0x000fe20000000800 */
[----:B------:R-:W-:Y:S05]  /*0010*/  EXIT ;  /* 0x000000000000794d */ /* 0x000fea0003800000 */
.L_x_7:
        /* <DEDUP_REMOVED lines=14> */
.L_x_25:


//--------------------- .text._ZN7cutlass13device_kernelIN5flash19enable_sm80_to_sm89INS1_16FlashAttnFwdSm80INS1_25CollectiveMainloopFwdSm80ILi8ELi1ELb1EN4cute5tupleIJNS5_1CILi128EEES8_S8_EEELi128ENS_10bfloat16_tEfNS_4arch4Sm80ELb1ELb0ELb1ELb1ELb0ELb1ELb1ELb0EEENS1_21CollectiveEpilogueFwdIS9_NS6_IJNS7_ILi1EEESF_SF_EEESA_SC_Li256ELb1ELb1ELb0ELb0EEENS1_19SingleTileSchedulerILb1ELb0ELb1ELi128EEEEEEEEEvNT_6ParamsE --------------------------
	.section	.text._ZN7cutlass13device_kernelIN5flash19enable_sm80_to_sm89INS1_16FlashAttnFwdSm80INS1_25CollectiveMainloopFwdSm80ILi8ELi1ELb1EN4cute5tupleIJNS5_1CILi128EEES8_S8_EEELi128ENS_10bfloat16_tEfNS_4arch4Sm80ELb1ELb0ELb1ELb1ELb0ELb1ELb1ELb0EEENS1_21CollectiveEpilogueFwdIS9_NS6_IJNS7_ILi1EEESF_SF_EEESA_SC_Li256ELb1ELb1ELb0ELb0EEENS1_19SingleTileSchedulerILb1ELb0ELb1ELi128EEEEEEEEEvNT_6ParamsE,"ax",@progbits
	.align	128
.text._ZN7cutlass13device_kernelIN5flash19enable_sm80_to_sm89INS1_16FlashAttnFwdSm80INS1_25CollectiveMainloopFwdSm80ILi8ELi1ELb1EN4cute5tupleIJNS5_1CILi128EEES8_S8_EEELi128ENS_10bfloat16_tEfNS_4arch4Sm80ELb1ELb0ELb1ELb1ELb0ELb1ELb1ELb0EEENS1_21CollectiveEpilogueFwdIS9_NS6_IJNS7_ILi1EEESF_SF_EEESA_SC_Li256ELb1ELb1ELb0ELb0EEENS1_19SingleTileSchedulerILb1ELb0ELb1ELi128EEEEEEEEEvNT_6ParamsE:
        .type           _ZN7cutlass13device_kernelIN5flash19enable_sm80_to_sm89INS1_16FlashAttnFwdSm80INS1_25CollectiveMainloopFwdSm80ILi8ELi1ELb1EN4cute5tupleIJNS5_1CILi128EEES8_S8_EEELi128ENS_10bfloat16_tEfNS_4arch4Sm80ELb1ELb0ELb1ELb1ELb0ELb1ELb1ELb0EEENS1_21CollectiveEpilogueFwdIS9_NS6_IJNS7_ILi1EEESF_SF_EEESA_SC_Li256ELb1ELb1ELb0ELb0EEENS1_19SingleTileSchedulerILb1ELb0ELb1ELi128EEEEEEEEEvNT_6ParamsE,@function
        .size           _ZN7cutlass13device_kernelIN5flash19enable_sm80_to_sm89INS1_16FlashAttnFwdSm80INS1_25CollectiveMainloopFwdSm80ILi8ELi1ELb1EN4cute5tupleIJNS5_1CILi128EEES8_S8_EEELi128ENS_10bfloat16_tEfNS_4arch4Sm80ELb1ELb0ELb1ELb1ELb0ELb1ELb1ELb0EEENS1_21CollectiveEpilogueFwdIS9_NS6_IJNS7_ILi1EEESF_SF_EEESA_SC_Li256ELb1ELb1ELb0ELb0EEENS1_19SingleTileSchedulerILb1ELb0ELb1ELi128EEEEEEEEEvNT_6ParamsE,(.L_x_26 - _ZN7cutlass13device_kernelIN5flash19enable_sm80_to_sm89INS1_16FlashAttnFwdSm80INS1_25CollectiveMainloopFwdSm80ILi8ELi1ELb1EN4cute5tupleIJNS5_1CILi128EEES8_S8_EEELi128ENS_10bfloat16_tEfNS_4arch4Sm80ELb1ELb0ELb1ELb1ELb0ELb1ELb1ELb0EEENS1_21CollectiveEpilogueFwdIS9_NS6_IJNS7_ILi1EEESF_SF_EEESA_SC_Li256ELb1ELb1ELb0ELb0EEENS1_19SingleTileSchedulerILb1ELb0ELb1ELi128EEEEEEEEEvNT_6ParamsE)
        .other          _ZN7cutlass13device_kernelIN5flash19enable_sm80_to_sm89INS1_16FlashAttnFwdSm80INS1_25CollectiveMainloopFwdSm80ILi8ELi1ELb1EN4cute5tupleIJNS5_1CILi128EEES8_S8_EEELi128ENS_10bfloat16_tEfNS_4arch4Sm80ELb1ELb0ELb1ELb1ELb0ELb1ELb1ELb0EEENS1_21CollectiveEpilogueFwdIS9_NS6_IJNS7_ILi1EEESF_SF_EEESA_SC_Li256ELb1ELb1ELb0ELb0EEENS1_19SingleTileSchedulerILb1ELb0ELb1ELi128EEEEEEEEEvNT_6ParamsE,@"STO_CUDA_ENTRY STV_DEFAULT"
_ZN7cutlass13device_kernelIN5flash19enable_sm80_to_sm89INS1_16FlashAttnFwdSm80INS1_25CollectiveMainloopFwdSm80ILi8ELi1ELb1EN4cute5tupleIJNS5_1CILi128EEES8_S8_EEELi128ENS_10bfloat16_tEfNS_4arch4Sm80ELb1ELb0ELb1ELb1ELb0ELb1ELb1ELb0EEENS1_21CollectiveEpilogueFwdIS9_NS6_IJNS7_ILi1EEESF_SF_EEESA_SC_Li256ELb1ELb1ELb0ELb0EEENS1_19SingleTileSchedulerILb1ELb0ELb1ELi128EEEEEEEEEvNT_6ParamsE:
[----:B------:R-:W-:Y:S01]  /*0000*/  LDC R1, c[0x0][0x28] ;  /* 0x00000a00ff017b82 */ /* 0x000fe20000000800 */
[----:B------:R-:W-:Y:S05]  /*0010*/  EXIT ;  /* 0x000000000000794d */ /* 0x000fea0003800000 */
.L_x_8:
        /* <DEDUP_REMOVED lines=14> */
.L_x_26:


//--------------------- .text._ZN7cutlass13device_kernelIN5flash19enable_sm80_to_sm89INS1_16FlashAttnFwdSm80INS1_25CollectiveMainloopFwdSm80ILi4ELi1ELb0EN4cute5tupleIJNS5_1CILi128EEENS7_ILi64EEES8_EEELi128ENS_10bfloat16_tEfNS_4arch4Sm80ELb0ELb0ELb1ELb0ELb0ELb0ELb1ELb0EEENS1_21CollectiveEpilogueFwdINS6_IJS8_S8_S9_EEENS6_IJNS7_ILi1EEESH_SH_EEESB_SD_Li128ELb0ELb1ELb0ELb0EEENS1_19SingleTileSchedulerILb0ELb0ELb1ELi128EEEEEEEEEvNT_6ParamsE --------------------------
	.section	.text._ZN7cutlass13device_kernelIN5flash19enable_sm80_to_sm89INS1_16FlashAttnFwdSm80INS1_25CollectiveMainloopFwdSm80ILi4ELi1ELb0EN4cute5tupleIJNS5_1CILi128EEENS7_ILi64EEES8_EEELi128ENS_10bfloat16_tEfNS_4arch4Sm80ELb0ELb0ELb1ELb0ELb0ELb0ELb1ELb0EEENS1_21CollectiveEpilogueFwdINS6_IJS8_S8_S9_EEENS6_IJNS7_ILi1EEESH_SH_EEESB_SD_Li128ELb0ELb1ELb0ELb0EEENS1_19SingleTileSchedulerILb0ELb0ELb1ELi128EEEEEEEEEvNT_6ParamsE,"ax",@progbits
	.align	128
.text._ZN7cutlass13device_kernelIN5flash19enable_sm80_to_sm89INS1_16FlashAttnFwdSm80INS1_25CollectiveMainloopFwdSm80ILi4ELi1ELb0EN4cute5tupleIJNS5_1CILi128EEENS7_ILi64EEES8_EEELi128ENS_10bfloat16_tEfNS_4arch4Sm80ELb0ELb0ELb1ELb0ELb0ELb0ELb1ELb0EEENS1_21CollectiveEpilogueFwdINS6_IJS8_S8_S9_EEENS6_IJNS7_ILi1EEESH_SH_EEESB_SD_Li128ELb0ELb1ELb0ELb0EEENS1_19SingleTileSchedulerILb0ELb0ELb1ELi128EEEEEEEEEvNT_6ParamsE:
        .type           _ZN7cutlass13device_kernelIN5flash19enable_sm80_to_sm89INS1_16FlashAttnFwdSm80INS1_25CollectiveMainloopFwdSm80ILi4ELi1ELb0EN4cute5tupleIJNS5_1CILi128EEENS7_ILi64EEES8_EEELi128ENS_10bfloat16_tEfNS_4arch4Sm80ELb0ELb0ELb1ELb0ELb0ELb0ELb1ELb0EEENS1_21CollectiveEpilogueFwdINS6_IJS8_S8_S9_EEENS6_IJNS7_ILi1EEESH_SH_EEESB_SD_Li128ELb0ELb1ELb0ELb0EEENS1_19SingleTileSchedulerILb0ELb0ELb1ELi128EEEEEEEEEvNT_6ParamsE,@function
        .size           _ZN7cutlass13device_kernelIN5flash19enable_sm80_to_sm89INS1_16FlashAttnFwdSm80INS1_25CollectiveMainloopFwdSm80ILi4ELi1ELb0EN4cute5tupleIJNS5_1CILi128EEENS7_ILi64EEES8_EEELi128ENS_10bfloat16_tEfNS_4arch4Sm80ELb0ELb0ELb1ELb0ELb0ELb0ELb1ELb0EEENS1_21CollectiveEpilogueFwdINS6_IJS8_S8_S9_EEENS6_IJNS7_ILi1EEESH_SH_EEESB_SD_Li128ELb0ELb1ELb0ELb0EEENS1_19SingleTileSchedulerILb0ELb0ELb1ELi128EEEEEEEEEvNT_6ParamsE,(.L_x_27 - _ZN7cutlass13device_kernelIN5flash19enable_sm80_to_sm89INS1_16FlashAttnFwdSm80INS1_25CollectiveMainloopFwdSm80ILi4ELi1ELb0EN4cute5tupleIJNS5_1CILi128EEENS7_ILi64EEES8_EEELi128ENS_10bfloat16_tEfNS_4arch4Sm80ELb0ELb0ELb1ELb0ELb0ELb0ELb1ELb0EEENS1_21CollectiveEpilogueFwdINS6_IJS8_S8_S9_EEENS6_IJNS7_ILi1EEESH_SH_EEESB_SD_Li128ELb0ELb1ELb0ELb0EEENS1_19SingleTileSchedulerILb0ELb0ELb1ELi128EEEEEEEEEvNT_6ParamsE)
        .other          _ZN7cutlass13device_kernelIN5flash19enable_sm80_to_sm89INS1_16FlashAttnFwdSm80INS1_25CollectiveMainloopFwdSm80ILi4ELi1ELb0EN4cute5tupleIJNS5_1CILi128EEENS7_ILi64EEES8_EEELi128ENS_10bfloat16_tEfNS_4arch4Sm80ELb0ELb0ELb1ELb0ELb0ELb0ELb1ELb0EEENS1_21CollectiveEpilogueFwdINS6_IJS8_S8_S9_EEENS6_IJNS7_ILi1EEESH_SH_EEESB_SD_Li128ELb0ELb1ELb0ELb0EEENS1_19SingleTileSchedulerILb0ELb0ELb1ELi128EEEEEEEEEvNT_6ParamsE,@"STO_CUDA_ENTRY STV_DEFAULT"
_ZN7cutlass13device_kernelIN5flash19enable_sm80_to_sm89INS1_16FlashAttnFwdSm80INS1_25CollectiveMainloopFwdSm80ILi4ELi1ELb0EN4cute5tupleIJNS5_1CILi128EEENS7_ILi64EEES8_EEELi128ENS_10bfloat16_tEfNS_4arch4Sm80ELb0ELb0ELb1ELb0ELb0ELb0ELb1ELb0EEENS1_21CollectiveEpilogueFwdINS6_IJS8_S8_S9_EEENS6_IJNS7_ILi1EEESH_SH_EEESB_SD_Li128ELb0ELb1ELb0ELb0EEENS1_19SingleTileSchedulerILb0ELb0ELb1ELi128EEEEEEEEEvNT_6ParamsE:
[----:B------:R-:W-:Y:S01]  /*0000*/  LDC R1, c[0x0][0x28] ;  /* 0x00000a00ff017b82 */ /* 0x000fe20000000800 */
[----:B------:R-:W-:Y:S05]  /*0010*/  EXIT ;  /* 0x000000000000794d */ /* 0x000fea0003800000 */
.L_x_9:
        /* <DEDUP_REMOVED lines=14> */
.L_x_27:


//--------------------- .text._ZN7cutlass13device_kernelIN5flash19enable_sm80_to_sm89INS1_16FlashAttnFwdSm80INS1_25CollectiveMainloopFwdSm80ILi4ELi1ELb0EN4cute5tupleIJNS5_1CILi128EEENS7_ILi64EEES8_EEELi128ENS_10bfloat16_tEfNS_4arch4Sm80ELb0ELb0ELb1ELb1ELb0ELb0ELb1ELb0EEENS1_21CollectiveEpilogueFwdINS6_IJS8_S8_S9_EEENS6_IJNS7_ILi1EEESH_SH_EEESB_SD_Li128ELb1ELb1ELb0ELb0EEENS1_19SingleTileSchedulerILb1ELb0ELb1ELi128EEEEEEEEEvNT_6ParamsE --------------------------
	.section	.text._ZN7cutlass13device_kernelIN5flash19enable_sm80_to_sm89INS1_16FlashAttnFwdSm80INS1_25CollectiveMainloopFwdSm80ILi4ELi1ELb0EN4cute5tupleIJNS5_1CILi128EEENS7_ILi64EEES8_EEELi128ENS_10bfloat16_tEfNS_4arch4Sm80ELb0ELb0ELb1ELb1ELb0ELb0ELb1ELb0EEENS1_21CollectiveEpilogueFwdINS6_IJS8_S8_S9_EEENS6_IJNS7_ILi1EEESH_SH_EEESB_SD_Li128ELb1ELb1ELb0ELb0EEENS1_19SingleTileSchedulerILb1ELb0ELb1ELi128EEEEEEEEEvNT_6ParamsE,"ax",@progbits
	.align	128
.text._ZN7cutlass13device_kernelIN5flash19enable_sm80_to_sm89INS1_16FlashAttnFwdSm80INS1_25CollectiveMainloopFwdSm80ILi4ELi1ELb0EN4cute5tupleIJNS5_1CILi128EEENS7_ILi64EEES8_EEELi128ENS_10bfloat16_tEfNS_4arch4Sm80ELb0ELb0ELb1ELb1ELb0ELb0ELb1ELb0EEENS1_21CollectiveEpilogueFwdINS6_IJS8_S8_S9_EEENS6_IJNS7_ILi1EEESH_SH_EEESB_SD_Li128ELb1ELb1ELb0ELb0EEENS1_19SingleTileSchedulerILb1ELb0ELb1ELi128EEEEEEEEEvNT_6ParamsE:
        .type           _ZN7cutlass13device_kernelIN5flash19enable_sm80_to_sm89INS1_16FlashAttnFwdSm80INS1_25CollectiveMainloopFwdSm80ILi4ELi1ELb0EN4cute5tupleIJNS5_1CILi128EEENS7_ILi64EEES8_EEELi128ENS_10bfloat16_tEfNS_4arch4Sm80ELb0ELb0ELb1ELb1ELb0ELb0ELb1ELb0EEENS1_21CollectiveEpilogueFwdINS6_IJS8_S8_S9_EEENS6_IJNS7_ILi1EEESH_SH_EEESB_SD_Li128ELb1ELb1ELb0ELb0EEENS1_19SingleTileSchedulerILb1ELb0ELb1ELi128EEEEEEEEEvNT_6ParamsE,@function
        .size           _ZN7cutlass13device_kernelIN5flash19enable_sm80_to_sm89INS1_16FlashAttnFwdSm80INS1_25CollectiveMainloopFwdSm80ILi4ELi1ELb0EN4cute5tupleIJNS5_1CILi128EEENS7_ILi64EEES8_EEELi128ENS_10bfloat16_tEfNS_4arch4Sm80ELb0ELb0ELb1ELb1ELb0ELb0ELb1ELb0EEENS1_21CollectiveEpilogueFwdINS6_IJS8_S8_S9_EEENS6_IJNS7_ILi1EEESH_SH_EEESB_SD_Li128ELb1ELb1ELb0ELb0EEENS1_19SingleTileSchedulerILb1ELb0ELb1ELi128EEEEEEEEEvNT_6ParamsE,(.L_x_28 - _ZN7cutlass13device_kernelIN5flash19enable_sm80_to_sm89INS1_16FlashAttnFwdSm80INS1_25CollectiveMainloopFwdSm80ILi4ELi1ELb0EN4cute5tupleIJNS5_1CILi128EEENS7_ILi64EEES8_EEELi128ENS_10bfloat16_tEfNS_4arch4Sm80ELb0ELb0ELb1ELb1ELb0ELb0ELb1ELb0EEENS1_21CollectiveEpilogueFwdINS6_IJS8_S8_S9_EEENS6_IJNS7_ILi1EEESH_SH_EEESB_SD_Li128ELb1ELb1ELb0ELb0EEENS1_19SingleTileSchedulerILb1ELb0ELb1ELi128EEEEEEEEEvNT_6ParamsE)
        .other          _ZN7cutlass13device_kernelIN5flash19enable_sm80_to_sm89INS1_16FlashAttnFwdSm80INS1_25CollectiveMainloopFwdSm80ILi4ELi1ELb0EN4cute5tupleIJNS5_1CILi128EEENS7_ILi64EEES8_EEELi128ENS_10bfloat16_tEfNS_4arch4Sm80ELb0ELb0ELb1ELb1ELb0ELb0ELb1ELb0EEENS1_21CollectiveEpilogueFwdINS6_IJS8_S8_S9_EEENS6_IJNS7_ILi1EEESH_SH_EEESB_SD_Li128ELb1ELb1ELb0ELb0EEENS1_19SingleTileSchedulerILb1ELb0ELb1ELi128EEEEEEEEEvNT_6ParamsE,@"STO_CUDA_ENTRY STV_DEFAULT"
_ZN7cutlass13device_kernelIN5flash19enable_sm80_to_sm89INS1_16FlashAttnFwdSm80INS1_25CollectiveMainloopFwdSm80ILi4ELi1ELb0EN4cute5tupleIJNS5_1CILi128EEENS7_ILi64EEES8_EEELi128ENS_10bfloat16_tEfNS_4arch4Sm80ELb0ELb0ELb1ELb1ELb0ELb0ELb1ELb0EEENS1_21CollectiveEpilogueFwdINS6_IJS8_S8_S9_EEENS6_IJNS7_ILi1EEESH_SH_EEESB_SD_Li128ELb1ELb1ELb0ELb0EEENS1_19SingleTileSchedulerILb1ELb0ELb1ELi128EEEEEEEEEvNT_6ParamsE:
[----:B------:R-:W-:Y:S01]  /*0000*/  LDC R1, c[0x0][0x28] ;  /* 0x00000a00ff017b82 */ /* 0x000fe20000000800 */
[----:B------:R-:W-:Y:S05]  /*0010*/  EXIT ;  /* 0x000000000000794d */ /* 0x000fea0003800000 */
.L_x_10:
        /* <DEDUP_REMOVED lines=14> */
.L_x_28:


//--------------------- .text._ZN7cutlass13device_kernelIN5flash19enable_sm80_to_sm89INS1_16FlashAttnFwdSm80INS1_25CollectiveMainloopFwdSm80ILi4ELi1ELb0EN4cute5tupleIJNS5_1CILi128EEENS7_ILi64EEES8_EEELi128ENS_10bfloat16_tEfNS_4arch4Sm80ELb0ELb0ELb1ELb1ELb0ELb1ELb1ELb0EEENS1_21CollectiveEpilogueFwdINS6_IJS8_S8_S9_EEENS6_IJNS7_ILi1EEESH_SH_EEESB_SD_Li128ELb1ELb1ELb0ELb0EEENS1_19SingleTileSchedulerILb1ELb0ELb1ELi128EEEEEEEEEvNT_6ParamsE --------------------------
	.section	.text._ZN7cutlass13device_kernelIN5flash19enable_sm80_to_sm89INS1_16FlashAttnFwdSm80INS1_25CollectiveMainloopFwdSm80ILi4ELi1ELb0EN4cute5tupleIJNS5_1CILi128EEENS7_ILi64EEES8_EEELi128ENS_10bfloat16_tEfNS_4arch4Sm80ELb0ELb0ELb1ELb1ELb0ELb1ELb1ELb0EEENS1_21CollectiveEpilogueFwdINS6_IJS8_S8_S9_EEENS6_IJNS7_ILi1EEESH_SH_EEESB_SD_Li128ELb1ELb1ELb0ELb0EEENS1_19SingleTileSchedulerILb1ELb0ELb1ELi128EEEEEEEEEvNT_6ParamsE,"ax",@progbits
	.align	128
.text._ZN7cutlass13device_kernelIN5flash19enable_sm80_to_sm89INS1_16FlashAttnFwdSm80INS1_25CollectiveMainloopFwdSm80ILi4ELi1ELb0EN4cute5tupleIJNS5_1CILi128EEENS7_ILi64EEES8_EEELi128ENS_10bfloat16_tEfNS_4arch4Sm80ELb0ELb0ELb1ELb1ELb0ELb1ELb1ELb0EEENS1_21CollectiveEpilogueFwdINS6_IJS8_S8_S9_EEENS6_IJNS7_ILi1EEESH_SH_EEESB_SD_Li128ELb1ELb1ELb0ELb0EEENS1_19SingleTileSchedulerILb1ELb0ELb1ELi128EEEEEEEEEvNT_6ParamsE:
        .type           _ZN7cutlass13device_kernelIN5flash19enable_sm80_to_sm89INS1_16FlashAttnFwdSm80INS1_25CollectiveMainloopFwdSm80ILi4ELi1ELb0EN4cute5tupleIJNS5_1CILi128EEENS7_ILi64EEES8_EEELi128ENS_10bfloat16_tEfNS_4arch4Sm80ELb0ELb0ELb1ELb1ELb0ELb1ELb1ELb0EEENS1_21CollectiveEpilogueFwdINS6_IJS8_S8_S9_EEENS6_IJNS7_ILi1EEESH_SH_EEESB_SD_Li128ELb1ELb1ELb0ELb0EEENS1_19SingleTileSchedulerILb1ELb0ELb1ELi128EEEEEEEEEvNT_6ParamsE,@function
        .size           _ZN7cutlass13device_kernelIN5flash19enable_sm80_to_sm89INS1_16FlashAttnFwdSm80INS1_25CollectiveMainloopFwdSm80ILi4ELi1ELb0EN4cute5tupleIJNS5_1CILi128EEENS7_ILi64EEES8_EEELi128ENS_10bfloat16_tEfNS_4arch4Sm80ELb0ELb0ELb1ELb1ELb0ELb1ELb1ELb0EEENS1_21CollectiveEpilogueFwdINS6_IJS8_S8_S9_EEENS6_IJNS7_ILi1EEESH_SH_EEESB_SD_Li128ELb1ELb1ELb0ELb0EEENS1_19SingleTileSchedulerILb1ELb0ELb1ELi128EEEEEEEEEvNT_6ParamsE,(.L_x_29 - _ZN7cutlass13device_kernelIN5flash19enable_sm80_to_sm89INS1_16FlashAttnFwdSm80INS1_25CollectiveMainloopFwdSm80ILi4ELi1ELb0EN4cute5tupleIJNS5_1CILi128EEENS7_ILi64EEES8_EEELi128ENS_10bfloat16_tEfNS_4arch4Sm80ELb0ELb0ELb1ELb1ELb0ELb1ELb1ELb0EEENS1_21CollectiveEpilogueFwdINS6_IJS8_S8_S9_EEENS6_IJNS7_ILi1EEESH_SH_EEESB_SD_Li128ELb1ELb1ELb0ELb0EEENS1_19SingleTileSchedulerILb1ELb0ELb1ELi128EEEEEEEEEvNT_6ParamsE)
        .other          _ZN7cutlass13device_kernelIN5flash19enable_sm80_to_sm89INS1_16FlashAttnFwdSm80INS1_25CollectiveMainloopFwdSm80ILi4ELi1ELb0EN4cute5tupleIJNS5_1CILi128EEENS7_ILi64EEES8_EEELi128ENS_10bfloat16_tEfNS_4arch4Sm80ELb0ELb0ELb1ELb1ELb0ELb1ELb1ELb0EEENS1_21CollectiveEpilogueFwdINS6_IJS8_S8_S9_EEENS6_IJNS7_ILi1EEESH_SH_EEESB_SD_Li128ELb1ELb1ELb0ELb0EEENS1_19SingleTileSchedulerILb1ELb0ELb1ELi128EEEEEEEEEvNT_6ParamsE,@"STO_CUDA_ENTRY STV_DEFAULT"
_ZN7cutlass13device_kernelIN5flash19enable_sm80_to_sm89INS1_16FlashAttnFwdSm80INS1_25CollectiveMainloopFwdSm80ILi4ELi1ELb0EN4cute5tupleIJNS5_1CILi128EEENS7_ILi64EEES8_EEELi128ENS_10bfloat16_tEfNS_4arch4Sm80ELb0ELb0ELb1ELb1ELb0ELb1ELb1ELb0EEENS1_21CollectiveEpilogueFwdINS6_IJS8_S8_S9_EEENS6_IJNS7_ILi1EEESH_SH_EEESB_SD_Li128ELb1ELb1ELb0ELb0EEENS1_19SingleTileSchedulerILb1ELb0ELb1ELi128EEEEEEEEEvNT_6ParamsE:
[----:B------:R-:W-:Y:S01]  /*0000*/  LDC R1, c[0x0][0x28] ;  /* 0x00000a00ff017b82 */ /* 0x000fe20000000800 */
[----:B------:R-:W-:Y:S05]  /*0010*/  EXIT ;  /* 0x000000000000794d */ /* 0x000fea0003800000 */
.L_x_11:
        /* <DEDUP_REMOVED lines=14> */
.L_x_29:


//--------------------- .text._ZN7cutlass13device_kernelIN5flash19enable_sm80_to_sm89INS1_16FlashAttnFwdSm80INS1_25CollectiveMainloopFwdSm80ILi4ELi1ELb0EN4cute5tupleIJNS5_1CILi128EEENS7_ILi48EEES8_EEELi128ENS_10bfloat16_tEfNS_4arch4Sm80ELb0ELb1ELb1ELb0ELb0ELb0ELb1ELb0EEENS1_21CollectiveEpilogueFwdINS6_IJS8_S8_S9_EEENS6_IJNS7_ILi1EEESH_SH_EEESB_SD_Li128ELb0ELb1ELb0ELb0EEENS1_19SingleTileSchedulerILb0ELb0ELb1ELi128EEEEEEEEEvNT_6ParamsE --------------------------
	.section	.text._ZN7cutlass13device_kernelIN5flash19enable_sm80_to_sm89INS1_16FlashAttnFwdSm80INS1_25CollectiveMainloopFwdSm80ILi4ELi1ELb0EN4cute5tupleIJNS5_1CILi128EEENS7_ILi48EEES8_EEELi128ENS_10bfloat16_tEfNS_4arch4Sm80ELb0ELb1ELb1ELb0ELb0ELb0ELb1ELb0EEENS1_21CollectiveEpilogueFwdINS6_IJS8_S8_S9_EEENS6_IJNS7_ILi1EEESH_SH_EEESB_SD_Li128ELb0ELb1ELb0ELb0EEENS1_19SingleTileSchedulerILb0ELb0ELb1ELi128EEEEEEEEEvNT_6ParamsE,"ax",@progbits
	.align	128
.text._ZN7cutlass13device_kernelIN5flash19enable_sm80_to_sm89INS1_16FlashAttnFwdSm80INS1_25CollectiveMainloopFwdSm80ILi4ELi1ELb0EN4cute5tupleIJNS5_1CILi128EEENS7_ILi48EEES8_EEELi128ENS_10bfloat16_tEfNS_4arch4Sm80ELb0ELb1ELb1ELb0ELb0ELb0ELb1ELb0EEENS1_21CollectiveEpilogueFwdINS6_IJS8_S8_S9_EEENS6_IJNS7_ILi1EEESH_SH_EEESB_SD_Li128ELb0ELb1ELb0ELb0EEENS1_19SingleTileSchedulerILb0ELb0ELb1ELi128EEEEEEEEEvNT_6ParamsE:
        .type           _ZN7cutlass13device_kernelIN5flash19enable_sm80_to_sm89INS1_16FlashAttnFwdSm80INS1_25CollectiveMainloopFwdSm80ILi4ELi1ELb0EN4cute5tupleIJNS5_1CILi128EEENS7_ILi48EEES8_EEELi128ENS_10bfloat16_tEfNS_4arch4Sm80ELb0ELb1ELb1ELb0ELb0ELb0ELb1ELb0EEENS1_21CollectiveEpilogueFwdINS6_IJS8_S8_S9_EEENS6_IJNS7_ILi1EEESH_SH_EEESB_SD_Li128ELb0ELb1ELb0ELb0EEENS1_19SingleTileSchedulerILb0ELb0ELb1ELi128EEEEEEEEEvNT_6ParamsE,@function
        .size           _ZN7cutlass13device_kernelIN5flash19enable_sm80_to_sm89INS1_16FlashAttnFwdSm80INS1_25CollectiveMainloopFwdSm80ILi4ELi1ELb0EN4cute5tupleIJNS5_1CILi128EEENS7_ILi48EEES8_EEELi128ENS_10bfloat16_tEfNS_4arch4Sm80ELb0ELb1ELb1ELb0ELb0ELb0ELb1ELb0EEENS1_21CollectiveEpilogueFwdINS6_IJS8_S8_S9_EEENS6_IJNS7_ILi1EEESH_SH_EEESB_SD_Li128ELb0ELb1ELb0ELb0EEENS1_19SingleTileSchedulerILb0ELb0ELb1ELi128EEEEEEEEEvNT_6ParamsE,(.L_x_30 - _ZN7cutlass13device_kernelIN5flash19enable_sm80_to_sm89INS1_16FlashAttnFwdSm80INS1_25CollectiveMainloopFwdSm80ILi4ELi1ELb0EN4cute5tupleIJNS5_1CILi128EEENS7_ILi48EEES8_EEELi128ENS_10bfloat16_tEfNS_4arch4Sm80ELb0ELb1ELb1ELb0ELb0ELb0ELb1ELb0EEENS1_21CollectiveEpilogueFwdINS6_IJS8_S8_S9_EEENS6_IJNS7_ILi1EEESH_SH_EEESB_SD_Li128ELb0ELb1ELb0ELb0EEENS1_19SingleTileSchedulerILb0ELb0ELb1ELi128EEEEEEEEEvNT_6ParamsE)
        .other          _ZN7cutlass13device_kernelIN5flash19enable_sm80_to_sm89INS1_16FlashAttnFwdSm80INS1_25CollectiveMainloopFwdSm80ILi4ELi1ELb0EN4cute5tupleIJNS5_1CILi128EEENS7_ILi48EEES8_EEELi128ENS_10bfloat16_tEfNS_4arch4Sm80ELb0ELb1ELb1ELb0ELb0ELb0ELb1ELb0EEENS1_21CollectiveEpilogueFwdINS6_IJS8_S8_S9_EEENS6_IJNS7_ILi1EEESH_SH_EEESB_SD_Li128ELb0ELb1ELb0ELb0EEENS1_19SingleTileSchedulerILb0ELb0ELb1ELi128EEEEEEEEEvNT_6ParamsE,@"STO_CUDA_ENTRY STV_DEFAULT"
_ZN7cutlass13device_kernelIN5flash19enable_sm80_to_sm89INS1_16FlashAttnFwdSm80INS1_25CollectiveMainloopFwdSm80ILi4ELi1ELb0EN4cute5tupleIJNS5_1CILi128EEENS7_ILi48EEES8_EEELi128ENS_10bfloat16_tEfNS_4arch4Sm80ELb0ELb1ELb1ELb0ELb0ELb0ELb1ELb0EEENS1_21CollectiveEpilogueFwdINS6_IJS8_S8_S9_EEENS6_IJNS7_ILi1EEESH_SH_EEESB_SD_Li128ELb0ELb1ELb0ELb0EEENS1_19SingleTileSchedulerILb0ELb0ELb1ELi128EEEEEEEEEvNT_6ParamsE:
[----:B------:R-:W-:Y:S01]  /*0000*/  LDC R1, c[0x0][0x28] ;  /* 0x00000a00ff017b82 */ /* 0x000fe20000000800 */
[----:B------:R-:W-:Y:S05]  /*0010*/  EXIT ;  /* 0x000000000000794d */ /* 0x000fea0003800000 */
.L_x_12:
        /* <DEDUP_REMOVED lines=14> */
.L_x_30:


//--------------------- .text._ZN7cutlass13device_kernelIN5flash19enable_sm80_to_sm89INS1_16FlashAttnFwdSm80INS1_25CollectiveMainloopFwdSm80ILi4ELi1ELb0EN4cute5tupleIJNS5_1CILi128EEENS7_ILi48EEES8_EEELi128ENS_10bfloat16_tEfNS_4arch4Sm80ELb0ELb1ELb1ELb1ELb0ELb0ELb1ELb0EEENS1_21CollectiveEpilogueFwdINS6_IJS8_S8_S9_EEENS6_IJNS7_ILi1EEESH_SH_EEESB_SD_Li128ELb1ELb1ELb0ELb0EEENS1_19SingleTileSchedulerILb1ELb0ELb1ELi128EEEEEEEEEvNT_6ParamsE --------------------------
	.section	.text._ZN7cutlass13device_kernelIN5flash19enable_sm80_to_sm89INS1_16FlashAttnFwdSm80INS1_25CollectiveMainloopFwdSm80ILi4ELi1ELb0EN4cute5tupleIJNS5_1CILi128EEENS7_ILi48EEES8_EEELi128ENS_10bfloat16_tEfNS_4arch4Sm80ELb0ELb1ELb1ELb1ELb0ELb0ELb1ELb0EEENS1_21CollectiveEpilogueFwdINS6_IJS8_S8_S9_EEENS6_IJNS7_ILi1EEESH_SH_EEESB_SD_Li128ELb1ELb1ELb0ELb0EEENS1_19SingleTileSchedulerILb1ELb0ELb1ELi128EEEEEEEEEvNT_6ParamsE,"ax",@progbits
	.align	128
.text._ZN7cutlass13device_kernelIN5flash19enable_sm80_to_sm89INS1_16FlashAttnFwdSm80INS1_25CollectiveMainloopFwdSm80ILi4ELi1ELb0EN4cute5tupleIJNS5_1CILi128EEENS7_ILi48EEES8_EEELi128ENS_10bfloat16_tEfNS_4arch4Sm80ELb0ELb1ELb1ELb1ELb0ELb0ELb1ELb0EEENS1_21CollectiveEpilogueFwdINS6_IJS8_S8_S9_EEENS6_IJNS7_ILi1EEESH_SH_EEESB_SD_Li128ELb1ELb1ELb0ELb0EEENS1_19SingleTileSchedulerILb1ELb0ELb1ELi128EEEEEEEEEvNT_6ParamsE:
        .type           _ZN7cutlass13device_kernelIN5flash19enable_sm80_to_sm89INS1_16FlashAttnFwdSm80INS1_25CollectiveMainloopFwdSm80ILi4ELi1ELb0EN4cute5tupleIJNS5_1CILi128EEENS7_ILi48EEES8_EEELi128ENS_10bfloat16_tEfNS_4arch4Sm80ELb0ELb1ELb1ELb1ELb0ELb0ELb1ELb0EEENS1_21CollectiveEpilogueFwdINS6_IJS8_S8_S9_EEENS6_IJNS7_ILi1EEESH_SH_EEESB_SD_Li128ELb1ELb1ELb0ELb0EEENS1_19SingleTileSchedulerILb1ELb0ELb1ELi128EEEEEEEEEvNT_6ParamsE,@function
        .size           _ZN7cutlass13device_kernelIN5flash19enable_sm80_to_sm89INS1_16FlashAttnFwdSm80INS1_25CollectiveMainloopFwdSm80ILi4ELi1ELb0EN4cute5tupleIJNS5_1CILi128EEENS7_ILi48EEES8_EEELi128ENS_10bfloat16_tEfNS_4arch4Sm80ELb0ELb1ELb1ELb1ELb0ELb0ELb1ELb0EEENS1_21CollectiveEpilogueFwdINS6_IJS8_S8_S9_EEENS6_IJNS7_ILi1EEESH_SH_EEESB_SD_Li128ELb1ELb1ELb0ELb0EEENS1_19SingleTileSchedulerILb1ELb0ELb1ELi128EEEEEEEEEvNT_6ParamsE,(.L_x_31 - _ZN7cutlass13device_kernelIN5flash19enable_sm80_to_sm89INS1_16FlashAttnFwdSm80INS1_25CollectiveMainloopFwdSm80ILi4ELi1ELb0EN4cute5tupleIJNS5_1CILi128EEENS7_ILi48EEES8_EEELi128ENS_10bfloat16_tEfNS_4arch4Sm80ELb0ELb1ELb1ELb1ELb0ELb0ELb1ELb0EEENS1_21CollectiveEpilogueFwdINS6_IJS8_S8_S9_EEENS6_IJNS7_ILi1EEESH_SH_EEESB_SD_Li128ELb1ELb1ELb0ELb0EEENS1_19SingleTileSchedulerILb1ELb0ELb1ELi128EEEEEEEEEvNT_6ParamsE)
        .other          _ZN7cutlass13device_kernelIN5flash19enable_sm80_to_sm89INS1_16FlashAttnFwdSm80INS1_25CollectiveMainloopFwdSm80ILi4ELi1ELb0EN4cute5tupleIJNS5_1CILi128EEENS7_ILi48EEES8_EEELi128ENS_10bfloat16_tEfNS_4arch4Sm80ELb0ELb1ELb1ELb1ELb0ELb0ELb1ELb0EEENS1_21CollectiveEpilogueFwdINS6_IJS8_S8_S9_EEENS6_IJNS7_ILi1EEESH_SH_EEESB_SD_Li128ELb1ELb1ELb0ELb0EEENS1_19SingleTileSchedulerILb1ELb0ELb1ELi128EEEEEEEEEvNT_6ParamsE,@"STO_CUDA_ENTRY STV_DEFAULT"
_ZN7cutlass13device_kernelIN5flash19enable_sm80_to_sm89INS1_16FlashAttnFwdSm80INS1_25CollectiveMainloopFwdSm80ILi4ELi1ELb0EN4cute5tupleIJNS5_1CILi128EEENS7_ILi48EEES8_EEELi128ENS_10bfloat16_tEfNS_4arch4Sm80ELb0ELb1ELb1ELb1ELb0ELb0ELb1ELb0EEENS1_21CollectiveEpilogueFwdINS6_IJS8_S8_S9_EEENS6_IJNS7_ILi1EEESH_SH_EEESB_SD_Li128ELb1ELb1ELb0ELb0EEENS1_19SingleTileSchedulerILb1ELb0ELb1ELi128EEEEEEEEEvNT_6ParamsE:
[----:B------:R-:W-:Y:S01]  /*0000*/  LDC R1, c[0x0][0x28] ;  /* 0x00000a00ff017b82 */ /* 0x000fe20000000800 */
[----:B------:R-:W-:Y:S05]  /*0010*/  EXIT ;  /* 0x000000000000794d */ /* 0x000fea0003800000 */
.L_x_13:
        /* <DEDUP_REMOVED lines=14> */
.L_x_31:


//--------------------- .text._ZN7cutlass13device_kernelIN5flash19enable_sm80_to_sm89INS1_16FlashAttnFwdSm80INS1_25CollectiveMainloopFwdSm80ILi4ELi1ELb0EN4cute5tupleIJNS5_1CILi128EEENS7_ILi48EEES8_EEELi128ENS_10bfloat16_tEfNS_4arch4Sm80ELb0ELb1ELb1ELb1ELb0ELb1ELb1ELb0EEENS1_21CollectiveEpilogueFwdINS6_IJS8_S8_S9_EEENS6_IJNS7_ILi1EEESH_SH_EEESB_SD_Li128ELb1ELb1ELb0ELb0EEENS1_19SingleTileSchedulerILb1ELb0ELb1ELi128EEEEEEEEEvNT_6ParamsE --------------------------
	.section	.text._ZN7cutlass13device_kernelIN5flash19enable_sm80_to_sm89INS1_16FlashAttnFwdSm80INS1_25CollectiveMainloopFwdSm80ILi4ELi1ELb0EN4cute5tupleIJNS5_1CILi128EEENS7_ILi48EEES8_EEELi128ENS_10bfloat16_tEfNS_4arch4Sm80ELb0ELb1ELb1ELb1ELb0ELb1ELb1ELb0EEENS1_21CollectiveEpilogueFwdINS6_IJS8_S8_S9_EEENS6_IJNS7_ILi1EEESH_SH_EEESB_SD_Li128ELb1ELb1ELb0ELb0EEENS1_19SingleTileSchedulerILb1ELb0ELb1ELi128EEEEEEEEEvNT_6ParamsE,"ax",@progbits
	.align	128
.text._ZN7cutlass13device_kernelIN5flash19enable_sm80_to_sm89INS1_16FlashAttnFwdSm80INS1_25CollectiveMainloopFwdSm80ILi4ELi1ELb0EN4cute5tupleIJNS5_1CILi128EEENS7_ILi48EEES8_EEELi128ENS_10bfloat16_tEfNS_4arch4Sm80ELb0ELb1ELb1ELb1ELb0ELb1ELb1ELb0EEENS1_21CollectiveEpilogueFwdINS6_IJS8_S8_S9_EEENS6_IJNS7_ILi1EEESH_SH_EEESB_SD_Li128ELb1ELb1ELb0ELb0EEENS1_19SingleTileSchedulerILb1ELb0ELb1ELi128EEEEEEEEEvNT_6ParamsE:
        .type           _ZN7cutlass13device_kernelIN5flash19enable_sm80_to_sm89INS1_16FlashAttnFwdSm80INS1_25CollectiveMainloopFwdSm80ILi4ELi1ELb0EN4cute5tupleIJNS5_1CILi128EEENS7_ILi48EEES8_EEELi128ENS_10bfloat16_tEfNS_4arch4Sm80ELb0ELb1ELb1ELb1ELb0ELb1ELb1ELb0EEENS1_21CollectiveEpilogueFwdINS6_IJS8_S8_S9_EEENS6_IJNS7_ILi1EEESH_SH_EEESB_SD_Li128ELb1ELb1ELb0ELb0EEENS1_19SingleTileSchedulerILb1ELb0ELb1ELi128EEEEEEEEEvNT_6ParamsE,@function
        .size           _ZN7cutlass13device_kernelIN5flash19enable_sm80_to_sm89INS1_16FlashAttnFwdSm80INS1_25CollectiveMainloopFwdSm80ILi4ELi1ELb0EN4cute5tupleIJNS5_1CILi128EEENS7_ILi48EEES8_EEELi128ENS_10bfloat16_tEfNS_4arch4Sm80ELb0ELb1ELb1ELb1ELb0ELb1ELb1ELb0EEENS1_21CollectiveEpilogueFwdINS6_IJS8_S8_S9_EEENS6_IJNS7_ILi1EEESH_SH_EEESB_SD_Li128ELb1ELb1ELb0ELb0EEENS1_19SingleTileSchedulerILb1ELb0ELb1ELi128EEEEEEEEEvNT_6ParamsE,(.L_x_32 - _ZN7cutlass13device_kernelIN5flash19enable_sm80_to_sm89INS1_16FlashAttnFwdSm80INS1_25CollectiveMainloopFwdSm80ILi4ELi1ELb0EN4cute5tupleIJNS5_1CILi128EEENS7_ILi48EEES8_EEELi128ENS_10bfloat16_tEfNS_4arch4Sm80ELb0ELb1ELb1ELb1ELb0ELb1ELb1ELb0EEENS1_21CollectiveEpilogueFwdINS6_IJS8_S8_S9_EEENS6_IJNS7_ILi1EEESH_SH_EEESB_SD_Li128ELb1ELb1ELb0ELb0EEENS1_19SingleTileSchedulerILb1ELb0ELb1ELi128EEEEEEEEEvNT_6ParamsE)
        .other          _ZN7cutlass13device_kernelIN5flash19enable_sm80_to_sm89INS1_16FlashAttnFwdSm80INS1_25CollectiveMainloopFwdSm80ILi4ELi1ELb0EN4cute5tupleIJNS5_1CILi128EEENS7_ILi48EEES8_EEELi128ENS_10bfloat16_tEfNS_4arch4Sm80ELb0ELb1ELb1ELb1ELb0ELb1ELb1ELb0EEENS1_21CollectiveEpilogueFwdINS6_IJS8_S8_S9_EEENS6_IJNS7_ILi1EEESH_SH_EEESB_SD_Li128ELb1ELb1ELb0ELb0EEENS1_19SingleTileSchedulerILb1ELb0ELb1ELi128EEEEEEEEEvNT_6ParamsE,@"STO_CUDA_ENTRY STV_DEFAULT"
_ZN7cutlass13device_kernelIN5flash19enable_sm80_to_sm89INS1_16FlashAttnFwdSm80INS1_25CollectiveMainloopFwdSm80ILi4ELi1ELb0EN4cute5tupleIJNS5_1CILi128EEENS7_ILi48EEES8_EEELi128ENS_10bfloat16_tEfNS_4arch4Sm80ELb0ELb1ELb1ELb1ELb0ELb1ELb1ELb0EEENS1_21CollectiveEpilogueFwdINS6_IJS8_S8_S9_EEENS6_IJNS7_ILi1EEESH_SH_EEESB_SD_Li128ELb1ELb1ELb0ELb0EEENS1_19SingleTileSchedulerILb1ELb0ELb1ELi128EEEEEEEEEvNT_6ParamsE:
[----:B------:R-:W-:Y:S01]  /*0000*/  LDC R1, c[0x0][0x28] ;  /* 0x00000a00ff017b82 */ /* 0x000fe20000000800 */
[----:B------:R-:W-:Y:S05]  /*0010*/  EXIT ;  /* 0x000000000000794d */ /* 0x000fea0003800000 */
.L_x_14:
        /* <DEDUP_REMOVED lines=14> */
.L_x_32:


//--------------------- .text._ZN7cutlass13device_kernelIN5flash19enable_sm80_to_sm89INS1_16FlashAttnFwdSm80INS1_25CollectiveMainloopFwdSm80ILi4ELi1ELb0EN4cute5tupleIJNS5_1CILi128EEENS7_ILi64EEES8_EEELi128ENS_10bfloat16_tEfNS_4arch4Sm80ELb1ELb0ELb1ELb0ELb0ELb0ELb1ELb0EEENS1_21CollectiveEpilogueFwdINS6_IJS8_S8_S9_EEENS6_IJNS7_ILi1EEESH_SH_EEESB_SD_Li128ELb0ELb1ELb0ELb0EEENS1_30DynamicPersistentTileSchedulerILi128ELi128ELb0ELb1ELb0EEEEEEEEEvNT_6ParamsE --------------------------
	.section	.text._ZN7cutlass13device_kernelIN5flash19enable_sm80_to_sm89INS1_16FlashAttnFwdSm80INS1_25CollectiveMainloopFwdSm80ILi4ELi1ELb0EN4cute5tupleIJNS5_1CILi128EEENS7_ILi64EEES8_EEELi128ENS_10bfloat16_tEfNS_4arch4Sm80ELb1ELb0ELb1ELb0ELb0ELb0ELb1ELb0EEENS1_21CollectiveEpilogueFwdINS6_IJS8_S8_S9_EEENS6_IJNS7_ILi1EEESH_SH_EEESB_SD_Li128ELb0ELb1ELb0ELb0EEENS1_30DynamicPersistentTileSchedulerILi128ELi128ELb0ELb1ELb0EEEEEEEEEvNT_6ParamsE,"ax",@progbits
	.align	128
.text._ZN7cutlass13device_kernelIN5flash19enable_sm80_to_sm89INS1_16FlashAttnFwdSm80INS1_25CollectiveMainloopFwdSm80ILi4ELi1ELb0EN4cute5tupleIJNS5_1CILi128EEENS7_ILi64EEES8_EEELi128ENS_10bfloat16_tEfNS_4arch4Sm80ELb1ELb0ELb1ELb0ELb0ELb0ELb1ELb0EEENS1_21CollectiveEpilogueFwdINS6_IJS8_S8_S9_EEENS6_IJNS7_ILi1EEESH_SH_EEESB_SD_Li128ELb0ELb1ELb0ELb0EEENS1_30DynamicPersistentTileSchedulerILi128ELi128ELb0ELb1ELb0EEEEEEEEEvNT_6ParamsE:
        .type           _ZN7cutlass13device_kernelIN5flash19enable_sm80_to_sm89INS1_16FlashAttnFwdSm80INS1_25CollectiveMainloopFwdSm80ILi4ELi1ELb0EN4cute5tupleIJNS5_1CILi128EEENS7_ILi64EEES8_EEELi128ENS_10bfloat16_tEfNS_4arch4Sm80ELb1ELb0ELb1ELb0ELb0ELb0ELb1ELb0EEENS1_21CollectiveEpilogueFwdINS6_IJS8_S8_S9_EEENS6_IJNS7_ILi1EEESH_SH_EEESB_SD_Li128ELb0ELb1ELb0ELb0EEENS1_30DynamicPersistentTileSchedulerILi128ELi128ELb0ELb1ELb0EEEEEEEEEvNT_6ParamsE,@function
        .size           _ZN7cutlass13device_kernelIN5flash19enable_sm80_to_sm89INS1_16FlashAttnFwdSm80INS1_25CollectiveMainloopFwdSm80ILi4ELi1ELb0EN4cute5tupleIJNS5_1CILi128EEENS7_ILi64EEES8_EEELi128ENS_10bfloat16_tEfNS_4arch4Sm80ELb1ELb0ELb1ELb0ELb0ELb0ELb1ELb0EEENS1_21CollectiveEpilogueFwdINS6_IJS8_S8_S9_EEENS6_IJNS7_ILi1EEESH_SH_EEESB_SD_Li128ELb0ELb1ELb0ELb0EEENS1_30DynamicPersistentTileSchedulerILi128ELi128ELb0ELb1ELb0EEEEEEEEEvNT_6ParamsE,(.L_x_33 - _ZN7cutlass13device_kernelIN5flash19enable_sm80_to_sm89INS1_16FlashAttnFwdSm80INS1_25CollectiveMainloopFwdSm80ILi4ELi1ELb0EN4cute5tupleIJNS5_1CILi128EEENS7_ILi64EEES8_EEELi128ENS_10bfloat16_tEfNS_4arch4Sm80ELb1ELb0ELb1ELb0ELb0ELb0ELb1ELb0EEENS1_21CollectiveEpilogueFwdINS6_IJS8_S8_S9_EEENS6_IJNS7_ILi1EEESH_SH_EEESB_SD_Li128ELb0ELb1ELb0ELb0EEENS1_30DynamicPersistentTileSchedulerILi128ELi128ELb0ELb1ELb0EEEEEEEEEvNT_6ParamsE)
        .other          _ZN7cutlass13device_kernelIN5flash19enable_sm80_to_sm89INS1_16FlashAttnFwdSm80INS1_25CollectiveMainloopFwdSm80ILi4ELi1ELb0EN4cute5tupleIJNS5_1CILi128EEENS7_ILi64EEES8_EEELi128ENS_10bfloat16_tEfNS_4arch4Sm80ELb1ELb0ELb1ELb0ELb0ELb0ELb1ELb0EEENS1_21CollectiveEpilogueFwdINS6_IJS8_S8_S9_EEENS6_IJNS7_ILi1EEESH_SH_EEESB_SD_Li128ELb0ELb1ELb0ELb0EEENS1_30DynamicPersistentTileSchedulerILi128ELi128ELb0ELb1ELb0EEEEEEEEEvNT_6ParamsE,@"STO_CUDA_ENTRY STV_DEFAULT"
_ZN7cutlass13device_kernelIN5flash19enable_sm80_to_sm89INS1_16FlashAttnFwdSm80INS1_25CollectiveMainloopFwdSm80ILi4ELi1ELb0EN4cute5tupleIJNS5_1CILi128EEENS7_ILi64EEES8_EEELi128ENS_10bfloat16_tEfNS_4arch4Sm80ELb1ELb0ELb1ELb0ELb0ELb0ELb1ELb0EEENS1_21CollectiveEpilogueFwdINS6_IJS8_S8_S9_EEENS6_IJNS7_ILi1EEESH_SH_EEESB_SD_Li128ELb0ELb1ELb0ELb0EEENS1_30DynamicPersistentTileSchedulerILi128ELi128ELb0ELb1ELb0EEEEEEEEEvNT_6ParamsE:
[----:B------:R-:W-:Y:S01]  /*0000*/  LDC R1, c[0x0][0x28] ;  /* 0x00000a00ff017b82 */ /* 0x000fe20000000800 */
[----:B------:R-:W-:Y:S05]  /*0010*/  EXIT ;  /* 0x000000000000794d */ /* 0x000fea0003800000 */
.L_x_15:
        /* <DEDUP_REMOVED lines=14> */
.L_x_33:


//--------------------- .text._ZN7cutlass13device_kernelIN5flash19enable_sm80_to_sm89INS1_16FlashAttnFwdSm80INS1_25CollectiveMainloopFwdSm80ILi4ELi1ELb0EN4cute5tupleIJNS5_1CILi128EEENS7_ILi64EEES8_EEELi128ENS_10bfloat16_tEfNS_4arch4Sm80ELb1ELb0ELb1ELb1ELb0ELb0ELb1ELb0EEENS1_21CollectiveEpilogueFwdINS6_IJS8_S8_S9_EEENS6_IJNS7_ILi1EEESH_SH_EEESB_SD_Li128ELb1ELb1ELb0ELb0EEENS1_19SingleTileSchedulerILb1ELb0ELb1ELi128EEEEEEEEEvNT_6ParamsE --------------------------
	.section	.text._ZN7cutlass13device_kernelIN5flash19enable_sm80_to_sm89INS1_16FlashAttnFwdSm80INS1_25CollectiveMainloopFwdSm80ILi4ELi1ELb0EN4cute5tupleIJNS5_1CILi128EEENS7_ILi64EEES8_EEELi128ENS_10bfloat16_tEfNS_4arch4Sm80ELb1ELb0ELb1ELb1ELb0ELb0ELb1ELb0EEENS1_21CollectiveEpilogueFwdINS6_IJS8_S8_S9_EEENS6_IJNS7_ILi1EEESH_SH_EEESB_SD_Li128ELb1ELb1ELb0ELb0EEENS1_19SingleTileSchedulerILb1ELb0ELb1ELi128EEEEEEEEEvNT_6ParamsE,"ax",@progbits
	.align	128
.text._ZN7cutlass13device_kernelIN5flash19enable_sm80_to_sm89INS1_16FlashAttnFwdSm80INS1_25CollectiveMainloopFwdSm80ILi4ELi1ELb0EN4cute5tupleIJNS5_1CILi128EEENS7_ILi64EEES8_EEELi128ENS_10bfloat16_tEfNS_4arch4Sm80ELb1ELb0ELb1ELb1ELb0ELb0ELb1ELb0EEENS1_21CollectiveEpilogueFwdINS6_IJS8_S8_S9_EEENS6_IJNS7_ILi1EEESH_SH_EEESB_SD_Li128ELb1ELb1ELb0ELb0EEENS1_19SingleTileSchedulerILb1ELb0ELb1ELi128EEEEEEEEEvNT_6ParamsE:
        .type           _ZN7cutlass13device_kernelIN5flash19enable_sm80_to_sm89INS1_16FlashAttnFwdSm80INS1_25CollectiveMainloopFwdSm80ILi4ELi1ELb0EN4cute5tupleIJNS5_1CILi128EEENS7_ILi64EEES8_EEELi128ENS_10bfloat16_tEfNS_4arch4Sm80ELb1ELb0ELb1ELb1ELb0ELb0ELb1ELb0EEENS1_21CollectiveEpilogueFwdINS6_IJS8_S8_S9_EEENS6_IJNS7_ILi1EEESH_SH_EEESB_SD_Li128ELb1ELb1ELb0ELb0EEENS1_19SingleTileSchedulerILb1ELb0ELb1ELi128EEEEEEEEEvNT_6ParamsE,@function
        .size           _ZN7cutlass13device_kernelIN5flash19enable_sm80_to_sm89INS1_16FlashAttnFwdSm80INS1_25CollectiveMainloopFwdSm80ILi4ELi1ELb0EN4cute5tupleIJNS5_1CILi128EEENS7_ILi64EEES8_EEELi128ENS_10bfloat16_tEfNS_4arch4Sm80ELb1ELb0ELb1ELb1ELb0ELb0ELb1ELb0EEENS1_21CollectiveEpilogueFwdINS6_IJS8_S8_S9_EEENS6_IJNS7_ILi1EEESH_SH_EEESB_SD_Li128ELb1ELb1ELb0ELb0EEENS1_19SingleTileSchedulerILb1ELb0ELb1ELi128EEEEEEEEEvNT_6ParamsE,(.L_x_34 - _ZN7cutlass13device_kernelIN5flash19enable_sm80_to_sm89INS1_16FlashAttnFwdSm80INS1_25CollectiveMainloopFwdSm80ILi4ELi1ELb0EN4cute5tupleIJNS5_1CILi128EEENS7_ILi64EEES8_EEELi128ENS_10bfloat16_tEfNS_4arch4Sm80ELb1ELb0ELb1ELb1ELb0ELb0ELb1ELb0EEENS1_21CollectiveEpilogueFwdINS6_IJS8_S8_S9_EEENS6_IJNS7_ILi1EEESH_SH_EEESB_SD_Li128ELb1ELb1ELb0ELb0EEENS1_19SingleTileSchedulerILb1ELb0ELb1ELi128EEEEEEEEEvNT_6ParamsE)
        .other          _ZN7cutlass13device_kernelIN5flash19enable_sm80_to_sm89INS1_16FlashAttnFwdSm80INS1_25CollectiveMainloopFwdSm80ILi4ELi1ELb0EN4cute5tupleIJNS5_1CILi128EEENS7_ILi64EEES8_EEELi128ENS_10bfloat16_tEfNS_4arch4Sm80ELb1ELb0ELb1ELb1ELb0ELb0ELb1ELb0EEENS1_21CollectiveEpilogueFwdINS6_IJS8_S8_S9_EEENS6_IJNS7_ILi1EEESH_SH_EEESB_SD_Li128ELb1ELb1ELb0ELb0EEENS1_19SingleTileSchedulerILb1ELb0ELb1ELi128EEEEEEEEEvNT_6ParamsE,@"STO_CUDA_ENTRY STV_DEFAULT"
_ZN7cutlass13device_kernelIN5flash19enable_sm80_to_sm89INS1_16FlashAttnFwdSm80INS1_25CollectiveMainloopFwdSm80ILi4ELi1ELb0EN4cute5tupleIJNS5_1CILi128EEENS7_ILi64EEES8_EEELi128ENS_10bfloat16_tEfNS_4arch4Sm80ELb1ELb0ELb1ELb1ELb0ELb0ELb1ELb0EEENS1_21CollectiveEpilogueFwdINS6_IJS8_S8_S9_EEENS6_IJNS7_ILi1EEESH_SH_EEESB_SD_Li128ELb1ELb1ELb0ELb0EEENS1_19SingleTileSchedulerILb1ELb0ELb1ELi128EEEEEEEEEvNT_6ParamsE:
[----:B------:R-:W-:Y:S01]  /*0000*/  LDC R1, c[0x0][0x28] ;  /* 0x00000a00ff017b82 */ /* 0x000fe20000000800 */
[----:B------:R-:W-:Y:S05]  /*0010*/  EXIT ;  /* 0x000000000000794d */ /* 0x000fea0003800000 */
.L_x_16:
        /* <DEDUP_REMOVED lines=14> */
.L_x_34:


//--------------------- .text._ZN7cutlass13device_kernelIN5flash19enable_sm80_to_sm89INS1_16FlashAttnFwdSm80INS1_25CollectiveMainloopFwdSm80ILi4ELi1ELb0EN4cute5tupleIJNS5_1CILi128EEENS7_ILi64EEES8_EEELi128ENS_10bfloat16_tEfNS_4arch4Sm80ELb1ELb0ELb1ELb1ELb0ELb1ELb1ELb0EEENS1_21CollectiveEpilogueFwdINS6_IJS8_S8_S9_EEENS6_IJNS7_ILi1EEESH_SH_EEESB_SD_Li128ELb1ELb1ELb0ELb0EEENS1_19SingleTileSchedulerILb1ELb0ELb1ELi128EEEEEEEEEvNT_6ParamsE --------------------------
	.section	.text._ZN7cutlass13device_kernelIN5flash19enable_sm80_to_sm89INS1_16FlashAttnFwdSm80INS1_25CollectiveMainloopFwdSm80ILi4ELi1ELb0EN4cute5tupleIJNS5_1CILi128EEENS7_ILi64EEES8_EEELi128ENS_10bfloat16_tEfNS_4arch4Sm80ELb1ELb0ELb1ELb1ELb0ELb1ELb1ELb0EEENS1_21CollectiveEpilogueFwdINS6_IJS8_S8_S9_EEENS6_IJNS7_ILi1EEESH_SH_EEESB_SD_Li128ELb1ELb1ELb0ELb0EEENS1_19SingleTileSchedulerILb1ELb0ELb1ELi128EEEEEEEEEvNT_6ParamsE,"ax",@progbits
	.align	128
.text._ZN7cutlass13device_kernelIN5flash19enable_sm80_to_sm89INS1_16FlashAttnFwdSm80INS1_25CollectiveMainloopFwdSm80ILi4ELi1ELb0EN4cute5tupleIJNS5_1CILi128EEENS7_ILi64EEES8_EEELi128ENS_10bfloat16_tEfNS_4arch4Sm80ELb1ELb0ELb1ELb1ELb0ELb1ELb1ELb0EEENS1_21CollectiveEpilogueFwdINS6_IJS8_S8_S9_EEENS6_IJNS7_ILi1EEESH_SH_EEESB_SD_Li128ELb1ELb1ELb0ELb0EEENS1_19SingleTileSchedulerILb1ELb0ELb1ELi128EEEEEEEEEvNT_6ParamsE:
        .type           _ZN7cutlass13device_kernelIN5flash19enable_sm80_to_sm89INS1_16FlashAttnFwdSm80INS1_25CollectiveMainloopFwdSm80ILi4ELi1ELb0EN4cute5tupleIJNS5_1CILi128EEENS7_ILi64EEES8_EEELi128ENS_10bfloat16_tEfNS_4arch4Sm80ELb1ELb0ELb1ELb1ELb0ELb1ELb1ELb0EEENS1_21CollectiveEpilogueFwdINS6_IJS8_S8_S9_EEENS6_IJNS7_ILi1EEESH_SH_EEESB_SD_Li128ELb1ELb1ELb0ELb0EEENS1_19SingleTileSchedulerILb1ELb0ELb1ELi128EEEEEEEEEvNT_6ParamsE,@function
        .size           _ZN7cutlass13device_kernelIN5flash19enable_sm80_to_sm89INS1_16FlashAttnFwdSm80INS1_25CollectiveMainloopFwdSm80ILi4ELi1ELb0EN4cute5tupleIJNS5_1CILi128EEENS7_ILi64EEES8_EEELi128ENS_10bfloat16_tEfNS_4arch4Sm80ELb1ELb0ELb1ELb1ELb0ELb1ELb1ELb0EEENS1_21CollectiveEpilogueFwdINS6_IJS8_S8_S9_EEENS6_IJNS7_ILi1EEESH_SH_EEESB_SD_Li128ELb1ELb1ELb0ELb0EEENS1_19SingleTileSchedulerILb1ELb0ELb1ELi128EEEEEEEEEvNT_6ParamsE,(.L_x_35 - _ZN7cutlass13device_kernelIN5flash19enable_sm80_to_sm89INS1_16FlashAttnFwdSm80INS1_25CollectiveMainloopFwdSm80ILi4ELi1ELb0EN4cute5tupleIJNS5_1CILi128EEENS7_ILi64EEES8_EEELi128ENS_10bfloat16_tEfNS_4arch4Sm80ELb1ELb0ELb1ELb1ELb0ELb1ELb1ELb0EEENS1_21CollectiveEpilogueFwdINS6_IJS8_S8_S9_EEENS6_IJNS7_ILi1EEESH_SH_EEESB_SD_Li128ELb1ELb1ELb0ELb0EEENS1_19SingleTileSchedulerILb1ELb0ELb1ELi128EEEEEEEEEvNT_6ParamsE)
        .other          _ZN7cutlass13device_kernelIN5flash19enable_sm80_to_sm89INS1_16FlashAttnFwdSm80INS1_25CollectiveMainloopFwdSm80ILi4ELi1ELb0EN4cute5tupleIJNS5_1CILi128EEENS7_ILi64EEES8_EEELi128ENS_10bfloat16_tEfNS_4arch4Sm80ELb1ELb0ELb1ELb1ELb0ELb1ELb1ELb0EEENS1_21CollectiveEpilogueFwdINS6_IJS8_S8_S9_EEENS6_IJNS7_ILi1EEESH_SH_EEESB_SD_Li128ELb1ELb1ELb0ELb0EEENS1_19SingleTileSchedulerILb1ELb0ELb1ELi128EEEEEEEEEvNT_6ParamsE,@"STO_CUDA_ENTRY STV_DEFAULT"
_ZN7cutlass13device_kernelIN5flash19enable_sm80_to_sm89INS1_16FlashAttnFwdSm80INS1_25CollectiveMainloopFwdSm80ILi4ELi1ELb0EN4cute5tupleIJNS5_1CILi128EEENS7_ILi64EEES8_EEELi128ENS_10bfloat16_tEfNS_4arch4Sm80ELb1ELb0ELb1ELb1ELb0ELb1ELb1ELb0EEENS1_21CollectiveEpilogueFwdINS6_IJS8_S8_S9_EEENS6_IJNS7_ILi1EEESH_SH_EEESB_SD_Li128ELb1ELb1ELb0ELb0EEENS1_19SingleTileSchedulerILb1ELb0ELb1ELi128EEEEEEEEEvNT_6ParamsE:
[----:B------:R-:W-:Y:S01]  /*0000*/  LDC R1, c[0x0][0x28] ;  /* 0x00000a00ff017b82 */ /* 0x000fe20000000800 */
[----:B------:R-:W-:Y:S05]  /*0010*/  EXIT ;  /* 0x000000000000794d */ /* 0x000fea0003800000 */
.L_x_17:
        /* <DEDUP_REMOVED lines=14> */
.L_x_35:


//--------------------- .nv.shared.reserved.0     --------------------------
	.section	.nv.shared.reserved.0,"aw",@nobits
	.weak		__nv_reservedSMEM_offset_0_alias
	.size		__nv_reservedSMEM_offset_0_alias, 0, 0
	.other		__nv_reservedSMEM_offset_0_alias,@"STO_CUDA_RESERVED_SHARED STV_DEFAULT"
__nv_reservedSMEM_offset_0_alias:
	.zero		0


//--------------------- .nv.global                --------------------------
	.section	.nv.global,"aw",@nobits
.nv.global:
	.type		_ZN74_INTERNAL_133b9422_38_flash_fwd_hdim128_bf16_softcap_sm80_cu_3fbc093a_29844cute1_E,@object
	.size		_ZN74_INTERNAL_133b9422_38_flash_fwd_hdim128_bf16_softcap_sm80_cu_3fbc093a_29844cute1_E,(_ZN74_INTERNAL_133b9422_38_flash_fwd_hdim128_bf16_softcap_sm80_cu_3fbc093a_29844cuda3std3__45__cpo6cbeginE - _ZN74_INTERNAL_133b9422_38_flash_fwd_hdim128_bf16_softcap_sm80_cu_3fbc093a_29844cute1_E)
_ZN74_INTERNAL_133b9422_38_flash_fwd_hdim128_bf16_softcap_sm80_cu_3fbc093a_29844cute1_E:
	.zero		1
	.type		_ZN74_INTERNAL_133b9422_38_flash_fwd_hdim128_bf16_softcap_sm80_cu_3fbc093a_29844cuda3std3__45__cpo6cbeginE,@object
	.size		_ZN74_INTERNAL_133b9422_38_flash_fwd_hdim128_bf16_softcap_sm80_cu_3fbc093a_29844cuda3std3__45__cpo6cbeginE,(_ZN74_INTERNAL_133b9422_38_flash_fwd_hdim128_bf16_softcap_sm80_cu_3fbc093a_29844cuda3std3__48in_placeE - _ZN74_INTERNAL_133b9422_38_flash_fwd_hdim128_bf16_softcap_sm80_cu_3fbc093a_29844cuda3std3__45__cpo6cbeginE)
_ZN74_INTERNAL_133b9422_38_flash_fwd_hdim128_bf16_softcap_sm80_cu_3fbc093a_29844cuda3std3__45__cpo6cbeginE:
	.zero		1
	.type		_ZN74_INTERNAL_133b9422_38_flash_fwd_hdim128_bf16_softcap_sm80_cu_3fbc093a_29844cuda3std3__48in_placeE,@object
	.size		_ZN74_INTERNAL_133b9422_38_flash_fwd_hdim128_bf16_softcap_sm80_cu_3fbc093a_29844cuda3std3__48in_placeE,(_ZN74_INTERNAL_133b9422_38_flash_fwd_hdim128_bf16_softcap_sm80_cu_3fbc093a_29844cuda3std6ranges3__45__cpo9iter_moveE - _ZN74_INTERNAL_133b9422_38_flash_fwd_hdim128_bf16_softcap_sm80_cu_3fbc093a_29844cuda3std3__48in_placeE)
_ZN74_INTERNAL_133b9422_38_flash_fwd_hdim128_bf16_softcap_sm80_cu_3fbc093a_29844cuda3std3__48in_placeE:
	.zero		1
	.type		_ZN74_INTERNAL_133b9422_38_flash_fwd_hdim128_bf16_softcap_sm80_cu_3fbc093a_29844cuda3std6ranges3__45__cpo9iter_moveE,@object
	.size		_ZN74_INTERNAL_133b9422_38_flash_fwd_hdim128_bf16_softcap_sm80_cu_3fbc093a_29844cuda3std6ranges3__45__cpo9iter_moveE,(_ZN74_INTERNAL_133b9422_38_flash_fwd_hdim128_bf16_softcap_sm80_cu_3fbc093a_29844cuda3std3__45__cpo5beginE - _ZN74_INTERNAL_133b9422_38_flash_fwd_hdim128_bf16_softcap_sm80_cu_3fbc093a_29844cuda3std6ranges3__45__cpo9iter_moveE)
_ZN74_INTERNAL_133b9422_38_flash_fwd_hdim128_bf16_softcap_sm80_cu_3fbc093a_29844cuda3std6ranges3__45__cpo9iter_moveE:
	.zero		1
	.type		_ZN74_INTERNAL_133b9422_38_flash_fwd_hdim128_bf16_softcap_sm80_cu_3fbc093a_29844cuda3std3__45__cpo5beginE,@object
	.size		_ZN74_INTERNAL_133b9422_38_flash_fwd_hdim128_bf16_softcap_sm80_cu_3fbc093a_29844cuda3std3__45__cpo5beginE,(_ZN74_INTERNAL_133b9422_38_flash_fwd_hdim128_bf16_softcap_sm80_cu_3fbc093a_29844cuda3std3__476_GLOBAL__N__133b9422_38_flash_fwd_hdim128_bf16_softcap_sm80_cu_3fbc093a_29846ignoreE - _ZN74_INTERNAL_133b9422_38_flash_fwd_hdim128_bf16_softcap_sm80_cu_3fbc093a_29844cuda3std3__45__cpo5beginE)
_ZN74_INTERNAL_133b9422_38_flash_fwd_hdim128_bf16_softcap_sm80_cu_3fbc093a_29844cuda3std3__45__cpo5beginE:
	.zero		1
	.type		_ZN74_INTERNAL_133b9422_38_flash_fwd_hdim128_bf16_softcap_sm80_cu_3fbc093a_29844cuda3std3__476_GLOBAL__N__133b9422_38_flash_fwd_hdim128_bf16_softcap_sm80_cu_3fbc093a_29846ignoreE,@object
	.size		_ZN74_INTERNAL_133b9422_38_flash_fwd_hdim128_bf16_softcap_sm80_cu_3fbc093a_29844cuda3std3__476_GLOBAL__N__133b9422_38_flash_fwd_hdim128_bf16_softcap_sm80_cu_3fbc093a_29846ignoreE,(_ZN74_INTERNAL_133b9422_38_flash_fwd_hdim128_bf16_softcap_sm80_cu_3fbc093a_29844cute7productE - _ZN74_INTERNAL_133b9422_38_flash_fwd_hdim128_bf16_softcap_sm80_cu_3fbc093a_29844cuda3std3__476_GLOBAL__N__133b9422_38_flash_fwd_hdim128_bf16_softcap_sm80_cu_3fbc093a_29846ignoreE)
_ZN74_INTERNAL_133b9422_38_flash_fwd_hdim128_bf16_softcap_sm80_cu_3fbc093a_29844cuda3std3__476_GLOBAL__N__133b9422_38_flash_fwd_hdim128_bf16_softcap_sm80_cu_3fbc093a_29846ignoreE:
	.zero		1
	.type		_ZN74_INTERNAL_133b9422_38_flash_fwd_hdim128_bf16_softcap_sm80_cu_3fbc093a_29844cute7productE,@object
	.size		_ZN74_INTERNAL_133b9422_38_flash_fwd_hdim128_bf16_softcap_sm80_cu_3fbc093a_29844cute7productE,(_ZN74_INTERNAL_133b9422_38_flash_fwd_hdim128_bf16_softcap_sm80_cu_3fbc093a_29844cuda3std3__45__cpo3endE - _ZN74_INTERNAL_133b9422_38_flash_fwd_hdim128_bf16_softcap_sm80_cu_3fbc093a_29844cute7productE)
_ZN74_INTERNAL_133b9422_38_flash_fwd_hdim128_bf16_softcap_sm80_cu_3fbc093a_29844cute7productE:
	.zero		1
	.type		_ZN74_INTERNAL_133b9422_38_flash_fwd_hdim128_bf16_softcap_sm80_cu_3fbc093a_29844cuda3std3__45__cpo3endE,@object
	.size		_ZN74_INTERNAL_133b9422_38_flash_fwd_hdim128_bf16_softcap_sm80_cu_3fbc093a_29844cuda3std3__45__cpo3endE,(_ZN74_INTERNAL_133b9422_38_flash_fwd_hdim128_bf16_softcap_sm80_cu_3fbc093a_29844cuda3std3__419piecewise_constructE - _ZN74_INTERNAL_133b9422_38_flash_fwd_hdim128_bf16_softcap_sm80_cu_3fbc093a_29844cuda3std3__45__cpo3endE)
_ZN74_INTERNAL_133b9422_38_flash_fwd_hdim128_bf16_softcap_sm80_cu_3fbc093a_29844cuda3std3__45__cpo3endE:
	.zero		1
	.type		_ZN74_INTERNAL_133b9422_38_flash_fwd_hdim128_bf16_softcap_sm80_cu_3fbc093a_29844cuda3std3__419piecewise_constructE,@object
	.size		_ZN74_INTERNAL_133b9422_38_flash_fwd_hdim128_bf16_softcap_sm80_cu_3fbc093a_29844cuda3std3__419piecewise_constructE,(_ZN74_INTERNAL_133b9422_38_flash_fwd_hdim128_bf16_softcap_sm80_cu_3fbc093a_29844cuda3std3__45__cpo4cendE - _ZN74_INTERNAL_133b9422_38_flash_fwd_hdim128_bf16_softcap_sm80_cu_3fbc093a_29844cuda3std3__419piecewise_constructE)
_ZN74_INTERNAL_133b9422_38_flash_fwd_hdim128_bf16_softcap_sm80_cu_3fbc093a_29844cuda3std3__419piecewise_constructE:
	.zero		1
	.type		_ZN74_INTERNAL_133b9422_38_flash_fwd_hdim128_bf16_softcap_sm80_cu_3fbc093a_29844cuda3std3__45__cpo4cendE,@object
	.size		_ZN74_INTERNAL_133b9422_38_flash_fwd_hdim128_bf16_softcap_sm80_cu_3fbc093a_29844cuda3std3__45__cpo4cendE,(_ZN74_INTERNAL_133b9422_38_flash_fwd_hdim128_bf16_softcap_sm80_cu_3fbc093a_29844cuda3std6ranges3__45__cpo4swapE - _ZN74_INTERNAL_133b9422_38_flash_fwd_hdim128_bf16_softcap_sm80_cu_3fbc093a_29844cuda3std3__45__cpo4cendE)
_ZN74_INTERNAL_133b9422_38_flash_fwd_hdim128_bf16_softcap_sm80_cu_3fbc093a_29844cuda3std3__45__cpo4cendE:
	.zero		1
	.type		_ZN74_INTERNAL_133b9422_38_flash_fwd_hdim128_bf16_softcap_sm80_cu_3fbc093a_29844cuda3std6ranges3__45__cpo4swapE,@object
	.size		_ZN74_INTERNAL_133b9422_38_flash_fwd_hdim128_bf16_softcap_sm80_cu_3fbc093a_29844cuda3std6ranges3__45__cpo4swapE,(.L_7 - _ZN74_INTERNAL_133b9422_38_flash_fwd_hdim128_bf16_softcap_sm80_cu_3fbc093a_29844cuda3std6ranges3__45__cpo4swapE)
_ZN74_INTERNAL_133b9422_38_flash_fwd_hdim128_bf16_softcap_sm80_cu_3fbc093a_29844cuda3std6ranges3__45__cpo4swapE:
	.zero		1
.L_7:


//--------------------- .nv.constant0._ZN7cutlass13device_kernelIN5flash19enable_sm80_to_sm89INS1_16FlashAttnFwdSm80INS1_25CollectiveMainloopFwdSm80ILi8ELi1ELb1EN4cute5tupleIJNS5_1CILi128EEES8_S8_EEELi128ENS_10bfloat16_tEfNS_4arch4Sm80ELb0ELb0ELb1ELb0ELb0ELb0ELb1ELb0EEENS1_21CollectiveEpilogueFwdIS9_NS6_IJNS7_ILi1EEESF_SF_EEESA_SC_Li256ELb0ELb1ELb0ELb0EEENS1_19SingleTileSchedulerILb0ELb0ELb1ELi128EEEEEEEEEvNT_6ParamsE --------------------------
	.section	.nv.constant0._ZN7cutlass13device_kernelIN5flash19enable_sm80_to_sm89INS1_16FlashAttnFwdSm80INS1_25CollectiveMainloopFwdSm80ILi8ELi1ELb1EN4cute5tupleIJNS5_1CILi128EEES8_S8_EEELi128ENS_10bfloat16_tEfNS_4arch4Sm80ELb0ELb0ELb1ELb0ELb0ELb0ELb1ELb0EEENS1_21CollectiveEpilogueFwdIS9_NS6_IJNS7_ILi1EEESF_SF_EEESA_SC_Li256ELb0ELb1ELb0ELb0EEENS1_19SingleTileSchedulerILb0ELb0ELb1ELi128EEEEEEEEEvNT_6ParamsE,"a",@progbits
	.sectionflags	@""
	.align	4
.nv.constant0._ZN7cutlass13device_kernelIN5flash19enable_sm80_to_sm89INS1_16FlashAttnFwdSm80INS1_25CollectiveMainloopFwdSm80ILi8ELi1ELb1EN4cute5tupleIJNS5_1CILi128EEES8_S8_EEELi128ENS_10bfloat16_tEfNS_4arch4Sm80ELb0ELb0ELb1ELb0ELb0ELb0ELb1ELb0EEENS1_21CollectiveEpilogueFwdIS9_NS6_IJNS7_ILi1EEESF_SF_EEESA_SC_Li256ELb0ELb1ELb0ELb0EEENS1_19SingleTileSchedulerILb0ELb0ELb1ELi128EEEEEEEEEvNT_6ParamsE:
	.zero		1576


//--------------------- .nv.constant0._ZN7cutlass13device_kernelIN5flash19enable_sm80_to_sm89INS1_16FlashAttnFwdSm80INS1_25CollectiveMainloopFwdSm80ILi8ELi1ELb1EN4cute5tupleIJNS5_1CILi128EEES8_S8_EEELi128ENS_10bfloat16_tEfNS_4arch4Sm80ELb0ELb0ELb1ELb1ELb0ELb0ELb1ELb0EEENS1_21CollectiveEpilogueFwdIS9_NS6_IJNS7_ILi1EEESF_SF_EEESA_SC_Li256ELb1ELb1ELb0ELb0EEENS1_19SingleTileSchedulerILb1ELb0ELb1ELi128EEEEEEEEEvNT_6ParamsE --------------------------
	.section	.nv.constant0._ZN7cutlass13device_kernelIN5flash19enable_sm80_to_sm89INS1_16FlashAttnFwdSm80INS1_25CollectiveMainloopFwdSm80ILi8ELi1ELb1EN4cute5tupleIJNS5_1CILi128EEES8_S8_EEELi128ENS_10bfloat16_tEfNS_4arch4Sm80ELb0ELb0ELb1ELb1ELb0ELb0ELb1ELb0EEENS1_21CollectiveEpilogueFwdIS9_NS6_IJNS7_ILi1EEESF_SF_EEESA_SC_Li256ELb1ELb1ELb0ELb0EEENS1_19SingleTileSchedulerILb1ELb0ELb1ELi128EEEEEEEEEvNT_6ParamsE,"a",@progbits
	.sectionflags	@""
	.align	4
.nv.constant0._ZN7cutlass13device_kernelIN5flash19enable_sm80_to_sm89INS1_16FlashAttnFwdSm80INS1_25CollectiveMainloopFwdSm80ILi8ELi1ELb1EN4cute5tupleIJNS5_1CILi128EEES8_S8_EEELi128ENS_10bfloat16_tEfNS_4arch4Sm80ELb0ELb0ELb1ELb1ELb0ELb0ELb1ELb0EEENS1_21CollectiveEpilogueFwdIS9_NS6_IJNS7_ILi1EEESF_SF_EEESA_SC_Li256ELb1ELb1ELb0ELb0EEENS1_19SingleTileSchedulerILb1ELb0ELb1ELi128EEEEEEEEEvNT_6ParamsE:
	.zero		1576


//--------------------- .nv.constant0._ZN7cutlass13device_kernelIN5flash19enable_sm80_to_sm89INS1_16FlashAttnFwdSm80INS1_25CollectiveMainloopFwdSm80ILi8ELi1ELb1EN4cute5tupleIJNS5_1CILi128EEES8_S8_EEELi128ENS_10bfloat16_tEfNS_4arch4Sm80ELb0ELb0ELb1ELb1ELb0ELb1ELb1ELb0EEENS1_21CollectiveEpilogueFwdIS9_NS6_IJNS7_ILi1EEESF_SF_EEESA_SC_Li256ELb1ELb1ELb0ELb0EEENS1_19SingleTileSchedulerILb1ELb0ELb1ELi128EEEEEEEEEvNT_6ParamsE --------------------------
	.section	.nv.constant0._ZN7cutlass13device_kernelIN5flash19enable_sm80_to_sm89INS1_16FlashAttnFwdSm80INS1_25CollectiveMainloopFwdSm80ILi8ELi1ELb1EN4cute5tupleIJNS5_1CILi128EEES8_S8_EEELi128ENS_10bfloat16_tEfNS_4arch4Sm80ELb0ELb0ELb1ELb1ELb0ELb1ELb1ELb0EEENS1_21CollectiveEpilogueFwdIS9_NS6_IJNS7_ILi1EEESF_SF_EEESA_SC_Li256ELb1ELb1ELb0ELb0EEENS1_19SingleTileSchedulerILb1ELb0ELb1ELi128EEEEEEEEEvNT_6ParamsE,"a",@progbits
	.sectionflags	@""
	.align	4
.nv.constant0._ZN7cutlass13device_kernelIN5flash19enable_sm80_to_sm89INS1_16FlashAttnFwdSm80INS1_25CollectiveMainloopFwdSm80ILi8ELi1ELb1EN4cute5tupleIJNS5_1CILi128EEES8_S8_EEELi128ENS_10bfloat16_tEfNS_4arch4Sm80ELb0ELb0ELb1ELb1ELb0ELb1ELb1ELb0EEENS1_21CollectiveEpilogueFwdIS9_NS6_IJNS7_ILi1EEESF_SF_EEESA_SC_Li256ELb1ELb1ELb0ELb0EEENS1_19SingleTileSchedulerILb1ELb0ELb1ELi128EEEEEEEEEvNT_6ParamsE:
	.zero		1576


//--------------------- .nv.constant0._ZN7cutlass13device_kernelIN5flash19enable_sm80_to_sm89INS1_16FlashAttnFwdSm80INS1_25CollectiveMainloopFwdSm80ILi8ELi1ELb1EN4cute5tupleIJNS5_1CILi128EEENS7_ILi96EEES8_EEELi128ENS_10bfloat16_tEfNS_4arch4Sm80ELb0ELb1ELb1ELb0ELb0ELb0ELb1ELb0EEENS1_21CollectiveEpilogueFwdINS6_IJS8_S8_S9_EEENS6_IJNS7_ILi1EEESH_SH_EEESB_SD_Li256ELb0ELb1ELb0ELb0EEENS1_19SingleTileSchedulerILb0ELb0ELb1ELi128EEEEEEEEEvNT_6ParamsE --------------------------
	.section	.nv.constant0._ZN7cutlass13device_kernelIN5flash19enable_sm80_to_sm89INS1_16FlashAttnFwdSm80INS1_25CollectiveMainloopFwdSm80ILi8ELi1ELb1EN4cute5tupleIJNS5_1CILi128EEENS7_ILi96EEES8_EEELi128ENS_10bfloat16_tEfNS_4arch4Sm80ELb0ELb1ELb1ELb0ELb0ELb0ELb1ELb0EEENS1_21CollectiveEpilogueFwdINS6_IJS8_S8_S9_EEENS6_IJNS7_ILi1EEESH_SH_EEESB_SD_Li256ELb0ELb1ELb0ELb0EEENS1_19SingleTileSchedulerILb0ELb0ELb1ELi128EEEEEEEEEvNT_6ParamsE,"a",@progbits
	.sectionflags	@""
	.align	4
.nv.constant0._ZN7cutlass13device_kernelIN5flash19enable_sm80_to_sm89INS1_16FlashAttnFwdSm80INS1_25CollectiveMainloopFwdSm80ILi8ELi1ELb1EN4cute5tupleIJNS5_1CILi128EEENS7_ILi96EEES8_EEELi128ENS_10bfloat16_tEfNS_4arch4Sm80ELb0ELb1ELb1ELb0ELb0ELb0ELb1ELb0EEENS1_21CollectiveEpilogueFwdINS6_IJS8_S8_S9_EEENS6_IJNS7_ILi1EEESH_SH_EEESB_SD_Li256ELb0ELb1ELb0ELb0EEENS1_19SingleTileSchedulerILb0ELb0ELb1ELi128EEEEEEEEEvNT_6ParamsE:
	.zero		1576


//--------------------- .nv.constant0._ZN7cutlass13device_kernelIN5flash19enable_sm80_to_sm89INS1_16FlashAttnFwdSm80INS1_25CollectiveMainloopFwdSm80ILi8ELi1ELb1EN4cute5tupleIJNS5_1CILi128EEENS7_ILi96EEES8_EEELi128ENS_10bfloat16_tEfNS_4arch4Sm80ELb0ELb1ELb1ELb1ELb0ELb0ELb1ELb0EEENS1_21CollectiveEpilogueFwdINS6_IJS8_S8_S9_EEENS6_IJNS7_ILi1EEESH_SH_EEESB_SD_Li256ELb1ELb1ELb0ELb0EEENS1_19SingleTileSchedulerILb1ELb0ELb1ELi128EEEEEEEEEvNT_6ParamsE --------------------------
	.section	.nv.constant0._ZN7cutlass13device_kernelIN5flash19enable_sm80_to_sm89INS1_16FlashAttnFwdSm80INS1_25CollectiveMainloopFwdSm80ILi8ELi1ELb1EN4cute5tupleIJNS5_1CILi128EEENS7_ILi96EEES8_EEELi128ENS_10bfloat16_tEfNS_4arch4Sm80ELb0ELb1ELb1ELb1ELb0ELb0ELb1ELb0EEENS1_21CollectiveEpilogueFwdINS6_IJS8_S8_S9_EEENS6_IJNS7_ILi1EEESH_SH_EEESB_SD_Li256ELb1ELb1ELb0ELb0EEENS1_19SingleTileSchedulerILb1ELb0ELb1ELi128EEEEEEEEEvNT_6ParamsE,"a",@progbits
	.sectionflags	@""
	.align	4
.nv.constant0._ZN7cutlass13device_kernelIN5flash19enable_sm80_to_sm89INS1_16FlashAttnFwdSm80INS1_25CollectiveMainloopFwdSm80ILi8ELi1ELb1EN4cute5tupleIJNS5_1CILi128EEENS7_ILi96EEES8_EEELi128ENS_10bfloat16_tEfNS_4arch4Sm80ELb0ELb1ELb1ELb1ELb0ELb0ELb1ELb0EEENS1_21CollectiveEpilogueFwdINS6_IJS8_S8_S9_EEENS6_IJNS7_ILi1EEESH_SH_EEESB_SD_Li256ELb1ELb1ELb0ELb0EEENS1_19SingleTileSchedulerILb1ELb0ELb1ELi128EEEEEEEEEvNT_6ParamsE:
	.zero		1576


//--------------------- .nv.constant0._ZN7cutlass13device_kernelIN5flash19enable_sm80_to_sm89INS1_16FlashAttnFwdSm80INS1_25CollectiveMainloopFwdSm80ILi8ELi1ELb1EN4cute5tupleIJNS5_1CILi128EEENS7_ILi96EEES8_EEELi128ENS_10bfloat16_tEfNS_4arch4Sm80ELb0ELb1ELb1ELb1ELb0ELb1ELb1ELb0EEENS1_21CollectiveEpilogueFwdINS6_IJS8_S8_S9_EEENS6_IJNS7_ILi1EEESH_SH_EEESB_SD_Li256ELb1ELb1ELb0ELb0EEENS1_19SingleTileSchedulerILb1ELb0ELb1ELi128EEEEEEEEEvNT_6ParamsE --------------------------
	.section	.nv.constant0._ZN7cutlass13device_kernelIN5flash19enable_sm80_to_sm89INS1_16FlashAttnFwdSm80INS1_25CollectiveMainloopFwdSm80ILi8ELi1ELb1EN4cute5tupleIJNS5_1CILi128EEENS7_ILi96EEES8_EEELi128ENS_10bfloat16_tEfNS_4arch4Sm80ELb0ELb1ELb1ELb1ELb0ELb1ELb1ELb0EEENS1_21CollectiveEpilogueFwdINS6_IJS8_S8_S9_EEENS6_IJNS7_ILi1EEESH_SH_EEESB_SD_Li256ELb1ELb1ELb0ELb0EEENS1_19SingleTileSchedulerILb1ELb0ELb1ELi128EEEEEEEEEvNT_6ParamsE,"a",@progbits
	.sectionflags	@""
	.align	4
.nv.constant0._ZN7cutlass13device_kernelIN5flash19enable_sm80_to_sm89INS1_16FlashAttnFwdSm80INS1_25CollectiveMainloopFwdSm80ILi8ELi1ELb1EN4cute5tupleIJNS5_1CILi128EEENS7_ILi96EEES8_EEELi128ENS_10bfloat16_tEfNS_4arch4Sm80ELb0ELb1ELb1ELb1ELb0ELb1ELb1ELb0EEENS1_21CollectiveEpilogueFwdINS6_IJS8_S8_S9_EEENS6_IJNS7_ILi1EEESH_SH_EEESB_SD_Li256ELb1ELb1ELb0ELb0EEENS1_19SingleTileSchedulerILb1ELb0ELb1ELi128EEEEEEEEEvNT_6ParamsE:
	.zero		1576


//--------------------- .nv.constant0._ZN7cutlass13device_kernelIN5flash19enable_sm80_to_sm89INS1_16FlashAttnFwdSm80INS1_25CollectiveMainloopFwdSm80ILi8ELi1ELb1EN4cute5tupleIJNS5_1CILi128EEES8_S8_EEELi128ENS_10bfloat16_tEfNS_4arch4Sm80ELb1ELb0ELb1ELb0ELb0ELb0ELb1ELb0EEENS1_21CollectiveEpilogueFwdIS9_NS6_IJNS7_ILi1EEESF_SF_EEESA_SC_Li256ELb0ELb1ELb0ELb0EEENS1_30DynamicPersistentTileSchedulerILi256ELi256ELb0ELb1ELb0EEEEEEEEEvNT_6ParamsE --------------------------
	.section	.nv.constant0._ZN7cutlass13device_kernelIN5flash19enable_sm80_to_sm89INS1_16FlashAttnFwdSm80INS1_25CollectiveMainloopFwdSm80ILi8ELi1ELb1EN4cute5tupleIJNS5_1CILi128EEES8_S8_EEELi128ENS_10bfloat16_tEfNS_4arch4Sm80ELb1ELb0ELb1ELb0ELb0ELb0ELb1ELb0EEENS1_21CollectiveEpilogueFwdIS9_NS6_IJNS7_ILi1EEESF_SF_EEESA_SC_Li256ELb0ELb1ELb0ELb0EEENS1_30DynamicPersistentTileSchedulerILi256ELi256ELb0ELb1ELb0EEEEEEEEEvNT_6ParamsE,"a",@progbits
	.sectionflags	@""
	.align	4
.nv.constant0._ZN7cutlass13device_kernelIN5flash19enable_sm80_to_sm89INS1_16FlashAttnFwdSm80INS1_25CollectiveMainloopFwdSm80ILi8ELi1ELb1EN4cute5tupleIJNS5_1CILi128EEES8_S8_EEELi128ENS_10bfloat16_tEfNS_4arch4Sm80ELb1ELb0ELb1ELb0ELb0ELb0ELb1ELb0EEENS1_21CollectiveEpilogueFwdIS9_NS6_IJNS7_ILi1EEESF_SF_EEESA_SC_Li256ELb0ELb1ELb0ELb0EEENS1_30DynamicPersistentTileSchedulerILi256ELi256ELb0ELb1ELb0EEEEEEEEEvNT_6ParamsE:
	.zero		1592


//--------------------- .nv.constant0._ZN7cutlass13device_kernelIN5flash19enable_sm80_to_sm89INS1_16FlashAttnFwdSm80INS1_25CollectiveMainloopFwdSm80ILi8ELi1ELb1EN4cute5tupleIJNS5_1CILi128EEES8_S8_EEELi128ENS_10bfloat16_tEfNS_4arch4Sm80ELb1ELb0ELb1ELb1ELb0ELb0ELb1ELb0EEENS1_21CollectiveEpilogueFwdIS9_NS6_IJNS7_ILi1EEESF_SF_EEESA_SC_Li256ELb1ELb1ELb0ELb0EEENS1_19SingleTileSchedulerILb1ELb0ELb1ELi128EEEEEEEEEvNT_6ParamsE --------------------------
	.section	.nv.constant0._ZN7cutlass13device_kernelIN5flash19enable_sm80_to_sm89INS1_16FlashAttnFwdSm80INS1_25CollectiveMainloopFwdSm80ILi8ELi1ELb1EN4cute5tupleIJNS5_1CILi128EEES8_S8_EEELi128ENS_10bfloat16_tEfNS_4arch4Sm80ELb1ELb0ELb1ELb1ELb0ELb0ELb1ELb0EEENS1_21CollectiveEpilogueFwdIS9_NS6_IJNS7_ILi1EEESF_SF_EEESA_SC_Li256ELb1ELb1ELb0ELb0EEENS1_19SingleTileSchedulerILb1ELb0ELb1ELi128EEEEEEEEEvNT_6ParamsE,"a",@progbits
	.sectionflags	@""
	.align	4
.nv.constant0._ZN7cutlass13device_kernelIN5flash19enable_sm80_to_sm89INS1_16FlashAttnFwdSm80INS1_25CollectiveMainloopFwdSm80ILi8ELi1ELb1EN4cute5tupleIJNS5_1CILi128EEES8_S8_EEELi128ENS_10bfloat16_tEfNS_4arch4Sm80ELb1ELb0ELb1ELb1ELb0ELb0ELb1ELb0EEENS1_21CollectiveEpilogueFwdIS9_NS6_IJNS7_ILi1EEESF_SF_EEESA_SC_Li256ELb1ELb1ELb0ELb0EEENS1_19SingleTileSchedulerILb1ELb0ELb1ELi128EEEEEEEEEvNT_6ParamsE:
	.zero		1576


//--------------------- .nv.constant0._ZN7cutlass13device_kernelIN5flash19enable_sm80_to_sm89INS1_16FlashAttnFwdSm80INS1_25CollectiveMainloopFwdSm80ILi8ELi1ELb1EN4cute5tupleIJNS5_1CILi128EEES8_S8_EEELi128ENS_10bfloat16_tEfNS_4arch4Sm80ELb1ELb0ELb1ELb1ELb0ELb1ELb1ELb0EEENS1_21CollectiveEpilogueFwdIS9_NS6_IJNS7_ILi1EEESF_SF_EEESA_SC_Li256ELb1ELb1ELb0ELb0EEENS1_19SingleTileSchedulerILb1ELb0ELb1ELi128EEEEEEEEEvNT_6ParamsE --------------------------
	.section	.nv.constant0._ZN7cutlass13device_kernelIN5flash19enable_sm80_to_sm89INS1_16FlashAttnFwdSm80INS1_25CollectiveMainloopFwdSm80ILi8ELi1ELb1EN4cute5tupleIJNS5_1CILi128EEES8_S8_EEELi128ENS_10bfloat16_tEfNS_4arch4Sm80ELb1ELb0ELb1ELb1ELb0ELb1ELb1ELb0EEENS1_21CollectiveEpilogueFwdIS9_NS6_IJNS7_ILi1EEESF_SF_EEESA_SC_Li256ELb1ELb1ELb0ELb0EEENS1_19SingleTileSchedulerILb1ELb0ELb1ELi128EEEEEEEEEvNT_6ParamsE,"a",@progbits
	.sectionflags	@""
	.align	4
.nv.constant0._ZN7cutlass13device_kernelIN5flash19enable_sm80_to_sm89INS1_16FlashAttnFwdSm80INS1_25CollectiveMainloopFwdSm80ILi8ELi1ELb1EN4cute5tupleIJNS5_1CILi128EEES8_S8_EEELi128ENS_10bfloat16_tEfNS_4arch4Sm80ELb1ELb0ELb1ELb1ELb0ELb1ELb1ELb0EEENS1_21CollectiveEpilogueFwdIS9_NS6_IJNS7_ILi1EEESF_SF_EEESA_SC_Li256ELb1ELb1ELb0ELb0EEENS1_19SingleTileSchedulerILb1ELb0ELb1ELi128EEEEEEEEEvNT_6ParamsE:
	.zero		1576


//--------------------- .nv.constant0._ZN7cutlass13device_kernelIN5flash19enable_sm80_to_sm89INS1_16FlashAttnFwdSm80INS1_25CollectiveMainloopFwdSm80ILi4ELi1ELb0EN4cute5tupleIJNS5_1CILi128EEENS7_ILi64EEES8_EEELi128ENS_10bfloat16_tEfNS_4arch4Sm80ELb0ELb0ELb1ELb0ELb0ELb0ELb1ELb0EEENS1_21CollectiveEpilogueFwdINS6_IJS8_S8_S9_EEENS6_IJNS7_ILi1EEESH_SH_EEESB_SD_Li128ELb0ELb1ELb0ELb0EEENS1_19SingleTileSchedulerILb0ELb0ELb1ELi128EEEEEEEEEvNT_6ParamsE --------------------------
	.section	.nv.constant0._ZN7cutlass13device_kernelIN5flash19enable_sm80_to_sm89INS1_16FlashAttnFwdSm80INS1_25CollectiveMainloopFwdSm80ILi4ELi1ELb0EN4cute5tupleIJNS5_1CILi128EEENS7_ILi64EEES8_EEELi128ENS_10bfloat16_tEfNS_4arch4Sm80ELb0ELb0ELb1ELb0ELb0ELb0ELb1ELb0EEENS1_21CollectiveEpilogueFwdINS6_IJS8_S8_S9_EEENS6_IJNS7_ILi1EEESH_SH_EEESB_SD_Li128ELb0ELb1ELb0ELb0EEENS1_19SingleTileSchedulerILb0ELb0ELb1ELi128EEEEEEEEEvNT_6ParamsE,"a",@progbits
	.sectionflags	@""
	.align	4
.nv.constant0._ZN7cutlass13device_kernelIN5flash19enable_sm80_to_sm89INS1_16FlashAttnFwdSm80INS1_25CollectiveMainloopFwdSm80ILi4ELi1ELb0EN4cute5tupleIJNS5_1CILi128EEENS7_ILi64EEES8_EEELi128ENS_10bfloat16_tEfNS_4arch4Sm80ELb0ELb0ELb1ELb0ELb0ELb0ELb1ELb0EEENS1_21CollectiveEpilogueFwdINS6_IJS8_S8_S9_EEENS6_IJNS7_ILi1EEESH_SH_EEESB_SD_Li128ELb0ELb1ELb0ELb0EEENS1_19SingleTileSchedulerILb0ELb0ELb1ELi128EEEEEEEEEvNT_6ParamsE:
	.zero		1576


//--------------------- .nv.constant0._ZN7cutlass13device_kernelIN5flash19enable_sm80_to_sm89INS1_16FlashAttnFwdSm80INS1_25CollectiveMainloopFwdSm80ILi4ELi1ELb0EN4cute5tupleIJNS5_1CILi128EEENS7_ILi64EEES8_EEELi128ENS_10bfloat16_tEfNS_4arch4Sm80ELb0ELb0ELb1ELb1ELb0ELb0ELb1ELb0EEENS1_21CollectiveEpilogueFwdINS6_IJS8_S8_S9_EEENS6_IJNS7_ILi1EEESH_SH_EEESB_SD_Li128ELb1ELb1ELb0ELb0EEENS1_19SingleTileSchedulerILb1ELb0ELb1ELi128EEEEEEEEEvNT_6ParamsE --------------------------
	.section	.nv.constant0._ZN7cutlass13device_kernelIN5flash19enable_sm80_to_sm89INS1_16FlashAttnFwdSm80INS1_25CollectiveMainloopFwdSm80ILi4ELi1ELb0EN4cute5tupleIJNS5_1CILi128EEENS7_ILi64EEES8_EEELi128ENS_10bfloat16_tEfNS_4arch4Sm80ELb0ELb0ELb1ELb1ELb0ELb0ELb1ELb0EEENS1_21CollectiveEpilogueFwdINS6_IJS8_S8_S9_EEENS6_IJNS7_ILi1EEESH_SH_EEESB_SD_Li128ELb1ELb1ELb0ELb0EEENS1_19SingleTileSchedulerILb1ELb0ELb1ELi128EEEEEEEEEvNT_6ParamsE,"a",@progbits
	.sectionflags	@""
	.align	4
.nv.constant0._ZN7cutlass13device_kernelIN5flash19enable_sm80_to_sm89INS1_16FlashAttnFwdSm80INS1_25CollectiveMainloopFwdSm80ILi4ELi1ELb0EN4cute5tupleIJNS5_1CILi128EEENS7_ILi64EEES8_EEELi128ENS_10bfloat16_tEfNS_4arch4Sm80ELb0ELb0ELb1ELb1ELb0ELb0ELb1ELb0EEENS1_21CollectiveEpilogueFwdINS6_IJS8_S8_S9_EEENS6_IJNS7_ILi1EEESH_SH_EEESB_SD_Li128ELb1ELb1ELb0ELb0EEENS1_19SingleTileSchedulerILb1ELb0ELb1ELi128EEEEEEEEEvNT_6ParamsE:
	.zero		1576


//--------------------- .nv.constant0._ZN7cutlass13device_kernelIN5flash19enable_sm80_to_sm89INS1_16FlashAttnFwdSm80INS1_25CollectiveMainloopFwdSm80ILi4ELi1ELb0EN4cute5tupleIJNS5_1CILi128EEENS7_ILi64EEES8_EEELi128ENS_10bfloat16_tEfNS_4arch4Sm80ELb0ELb0ELb1ELb1ELb0ELb1ELb1ELb0EEENS1_21CollectiveEpilogueFwdINS6_IJS8_S8_S9_EEENS6_IJNS7_ILi1EEESH_SH_EEESB_SD_Li128ELb1ELb1ELb0ELb0EEENS1_19SingleTileSchedulerILb1ELb0ELb1ELi128EEEEEEEEEvNT_6ParamsE --------------------------
	.section	.nv.constant0._ZN7cutlass13device_kernelIN5flash19enable_sm80_to_sm89INS1_16FlashAttnFwdSm80INS1_25CollectiveMainloopFwdSm80ILi4ELi1ELb0EN4cute5tupleIJNS5_1CILi128EEENS7_ILi64EEES8_EEELi128ENS_10bfloat16_tEfNS_4arch4Sm80ELb0ELb0ELb1ELb1ELb0ELb1ELb1ELb0EEENS1_21CollectiveEpilogueFwdINS6_IJS8_S8_S9_EEENS6_IJNS7_ILi1EEESH_SH_EEESB_SD_Li128ELb1ELb1ELb0ELb0EEENS1_19SingleTileSchedulerILb1ELb0ELb1ELi128EEEEEEEEEvNT_6ParamsE,"a",@progbits
	.sectionflags	@""
	.align	4
.nv.constant0._ZN7cutlass13device_kernelIN5flash19enable_sm80_to_sm89INS1_16FlashAttnFwdSm80INS1_25CollectiveMainloopFwdSm80ILi4ELi1ELb0EN4cute5tupleIJNS5_1CILi128EEENS7_ILi64EEES8_EEELi128ENS_10bfloat16_tEfNS_4arch4Sm80ELb0ELb0ELb1ELb1ELb0ELb1ELb1ELb0EEENS1_21CollectiveEpilogueFwdINS6_IJS8_S8_S9_EEENS6_IJNS7_ILi1EEESH_SH_EEESB_SD_Li128ELb1ELb1ELb0ELb0EEENS1_19SingleTileSchedulerILb1ELb0ELb1ELi128EEEEEEEEEvNT_6ParamsE:
	.zero		1576


//--------------------- .nv.constant0._ZN7cutlass13device_kernelIN5flash19enable_sm80_to_sm89INS1_16FlashAttnFwdSm80INS1_25CollectiveMainloopFwdSm80ILi4ELi1ELb0EN4cute5tupleIJNS5_1CILi128EEENS7_ILi48EEES8_EEELi128ENS_10bfloat16_tEfNS_4arch4Sm80ELb0ELb1ELb1ELb0ELb0ELb0ELb1ELb0EEENS1_21CollectiveEpilogueFwdINS6_IJS8_S8_S9_EEENS6_IJNS7_ILi1EEESH_SH_EEESB_SD_Li128ELb0ELb1ELb0ELb0EEENS1_19SingleTileSchedulerILb0ELb0ELb1ELi128EEEEEEEEEvNT_6ParamsE --------------------------
	.section	.nv.constant0._ZN7cutlass13device_kernelIN5flash19enable_sm80_to_sm89INS1_16FlashAttnFwdSm80INS1_25CollectiveMainloopFwdSm80ILi4ELi1ELb0EN4cute5tupleIJNS5_1CILi128EEENS7_ILi48EEES8_EEELi128ENS_10bfloat16_tEfNS_4arch4Sm80ELb0ELb1ELb1ELb0ELb0ELb0ELb1ELb0EEENS1_21CollectiveEpilogueFwdINS6_IJS8_S8_S9_EEENS6_IJNS7_ILi1EEESH_SH_EEESB_SD_Li128ELb0ELb1ELb0ELb0EEENS1_19SingleTileSchedulerILb0ELb0ELb1ELi128EEEEEEEEEvNT_6ParamsE,"a",@progbits
	.sectionflags	@""
	.align	4
.nv.constant0._ZN7cutlass13device_kernelIN5flash19enable_sm80_to_sm89INS1_16FlashAttnFwdSm80INS1_25CollectiveMainloopFwdSm80ILi4ELi1ELb0EN4cute5tupleIJNS5_1CILi128EEENS7_ILi48EEES8_EEELi128ENS_10bfloat16_tEfNS_4arch4Sm80ELb0ELb1ELb1ELb0ELb0ELb0ELb1ELb0EEENS1_21CollectiveEpilogueFwdINS6_IJS8_S8_S9_EEENS6_IJNS7_ILi1EEESH_SH_EEESB_SD_Li128ELb0ELb1ELb0ELb0EEENS1_19SingleTileSchedulerILb0ELb0ELb1ELi128EEEEEEEEEvNT_6ParamsE:
	.zero		1576


//--------------------- .nv.constant0._ZN7cutlass13device_kernelIN5flash19enable_sm80_to_sm89INS1_16FlashAttnFwdSm80INS1_25CollectiveMainloopFwdSm80ILi4ELi1ELb0EN4cute5tupleIJNS5_1CILi128EEENS7_ILi48EEES8_EEELi128ENS_10bfloat16_tEfNS_4arch4Sm80ELb0ELb1ELb1ELb1ELb0ELb0ELb1ELb0EEENS1_21CollectiveEpilogueFwdINS6_IJS8_S8_S9_EEENS6_IJNS7_ILi1EEESH_SH_EEESB_SD_Li128ELb1ELb1ELb0ELb0EEENS1_19SingleTileSchedulerILb1ELb0ELb1ELi128EEEEEEEEEvNT_6ParamsE --------------------------
	.section	.nv.constant0._ZN7cutlass13device_kernelIN5flash19enable_sm80_to_sm89INS1_16FlashAttnFwdSm80INS1_25CollectiveMainloopFwdSm80ILi4ELi1ELb0EN4cute5tupleIJNS5_1CILi128EEENS7_ILi48EEES8_EEELi128ENS_10bfloat16_tEfNS_4arch4Sm80ELb0ELb1ELb1ELb1ELb0ELb0ELb1ELb0EEENS1_21CollectiveEpilogueFwdINS6_IJS8_S8_S9_EEENS6_IJNS7_ILi1EEESH_SH_EEESB_SD_Li128ELb1ELb1ELb0ELb0EEENS1_19SingleTileSchedulerILb1ELb0ELb1ELi128EEEEEEEEEvNT_6ParamsE,"a",@progbits
	.sectionflags	@""
	.align	4
.nv.constant0._ZN7cutlass13device_kernelIN5flash19enable_sm80_to_sm89INS1_16FlashAttnFwdSm80INS1_25CollectiveMainloopFwdSm80ILi4ELi1ELb0EN4cute5tupleIJNS5_1CILi128EEENS7_ILi48EEES8_EEELi128ENS_10bfloat16_tEfNS_4arch4Sm80ELb0ELb1ELb1ELb1ELb0ELb0ELb1ELb0EEENS1_21CollectiveEpilogueFwdINS6_IJS8_S8_S9_EEENS6_IJNS7_ILi1EEESH_SH_EEESB_SD_Li128ELb1ELb1ELb0ELb0EEENS1_19SingleTileSchedulerILb1ELb0ELb1ELi128EEEEEEEEEvNT_6ParamsE:
	.zero		1576


//--------------------- .nv.constant0._ZN7cutlass13device_kernelIN5flash19enable_sm80_to_sm89INS1_16FlashAttnFwdSm80INS1_25CollectiveMainloopFwdSm80ILi4ELi1ELb0EN4cute5tupleIJNS5_1CILi128EEENS7_ILi48EEES8_EEELi128ENS_10bfloat16_tEfNS_4arch4Sm80ELb0ELb1ELb1ELb1ELb0ELb1ELb1ELb0EEENS1_21CollectiveEpilogueFwdINS6_IJS8_S8_S9_EEENS6_IJNS7_ILi1EEESH_SH_EEESB_SD_Li128ELb1ELb1ELb0ELb0EEENS1_19SingleTileSchedulerILb1ELb0ELb1ELi128EEEEEEEEEvNT_6ParamsE --------------------------
	.section	.nv.constant0._ZN7cutlass13device_kernelIN5flash19enable_sm80_to_sm89INS1_16FlashAttnFwdSm80INS1_25CollectiveMainloopFwdSm80ILi4ELi1ELb0EN4cute5tupleIJNS5_1CILi128EEENS7_ILi48EEES8_EEELi128ENS_10bfloat16_tEfNS_4arch4Sm80ELb0ELb1ELb1ELb1ELb0ELb1ELb1ELb0EEENS1_21CollectiveEpilogueFwdINS6_IJS8_S8_S9_EEENS6_IJNS7_ILi1EEESH_SH_EEESB_SD_Li128ELb1ELb1ELb0ELb0EEENS1_19SingleTileSchedulerILb1ELb0ELb1ELi128EEEEEEEEEvNT_6ParamsE,"a",@progbits
	.sectionflags	@""
	.align	4
.nv.constant0._ZN7cutlass13device_kernelIN5flash19enable_sm80_to_sm89INS1_16FlashAttnFwdSm80INS1_25CollectiveMainloopFwdSm80ILi4ELi1ELb0EN4cute5tupleIJNS5_1CILi128EEENS7_ILi48EEES8_EEELi128ENS_10bfloat16_tEfNS_4arch4Sm80ELb0ELb1ELb1ELb1ELb0ELb1ELb1ELb0EEENS1_21CollectiveEpilogueFwdINS6_IJS8_S8_S9_EEENS6_IJNS7_ILi1EEESH_SH_EEESB_SD_Li128ELb1ELb1ELb0ELb0EEENS1_19SingleTileSchedulerILb1ELb0ELb1ELi128EEEEEEEEEvNT_6ParamsE:
	.zero		1576


//--------------------- .nv.constant0._ZN7cutlass13device_kernelIN5flash19enable_sm80_to_sm89INS1_16FlashAttnFwdSm80INS1_25CollectiveMainloopFwdSm80ILi4ELi1ELb0EN4cute5tupleIJNS5_1CILi128EEENS7_ILi64EEES8_EEELi128ENS_10bfloat16_tEfNS_4arch4Sm80ELb1ELb0ELb1ELb0ELb0ELb0ELb1ELb0EEENS1_21CollectiveEpilogueFwdINS6_IJS8_S8_S9_EEENS6_IJNS7_ILi1EEESH_SH_EEESB_SD_Li128ELb0ELb1ELb0ELb0EEENS1_30DynamicPersistentTileSchedulerILi128ELi128ELb0ELb1ELb0EEEEEEEEEvNT_6ParamsE --------------------------
	.section	.nv.constant0._ZN7cutlass13device_kernelIN5flash19enable_sm80_to_sm89INS1_16FlashAttnFwdSm80INS1_25CollectiveMainloopFwdSm80ILi4ELi1ELb0EN4cute5tupleIJNS5_1CILi128EEENS7_ILi64EEES8_EEELi128ENS_10bfloat16_tEfNS_4arch4Sm80ELb1ELb0ELb1ELb0ELb0ELb0ELb1ELb0EEENS1_21CollectiveEpilogueFwdINS6_IJS8_S8_S9_EEENS6_IJNS7_ILi1EEESH_SH_EEESB_SD_Li128ELb0ELb1ELb0ELb0EEENS1_30DynamicPersistentTileSchedulerILi128ELi128ELb0ELb1ELb0EEEEEEEEEvNT_6ParamsE,"a",@progbits
	.sectionflags	@""
	.align	4
.nv.constant0._ZN7cutlass13device_kernelIN5flash19enable_sm80_to_sm89INS1_16FlashAttnFwdSm80INS1_25CollectiveMainloopFwdSm80ILi4ELi1ELb0EN4cute5tupleIJNS5_1CILi128EEENS7_ILi64EEES8_EEELi128ENS_10bfloat16_tEfNS_4arch4Sm80ELb1ELb0ELb1ELb0ELb0ELb0ELb1ELb0EEENS1_21CollectiveEpilogueFwdINS6_IJS8_S8_S9_EEENS6_IJNS7_ILi1EEESH_SH_EEESB_SD_Li128ELb0ELb1ELb0ELb0EEENS1_30DynamicPersistentTileSchedulerILi128ELi128ELb0ELb1ELb0EEEEEEEEEvNT_6ParamsE:
	.zero		1592


//--------------------- .nv.constant0._ZN7cutlass13device_kernelIN5flash19enable_sm80_to_sm89INS1_16FlashAttnFwdSm80INS1_25CollectiveMainloopFwdSm80ILi4ELi1ELb0EN4cute5tupleIJNS5_1CILi128EEENS7_ILi64EEES8_EEELi128ENS_10bfloat16_tEfNS_4arch4Sm80ELb1ELb0ELb1ELb1ELb0ELb0ELb1ELb0EEENS1_21CollectiveEpilogueFwdINS6_IJS8_S8_S9_EEENS6_IJNS7_ILi1EEESH_SH_EEESB_SD_Li128ELb1ELb1ELb0ELb0EEENS1_19SingleTileSchedulerILb1ELb0ELb1ELi128EEEEEEEEEvNT_6ParamsE --------------------------
	.section	.nv.constant0._ZN7cutlass13device_kernelIN5flash19enable_sm80_to_sm89INS1_16FlashAttnFwdSm80INS1_25CollectiveMainloopFwdSm80ILi4ELi1ELb0EN4cute5tupleIJNS5_1CILi128EEENS7_ILi64EEES8_EEELi128ENS_10bfloat16_tEfNS_4arch4Sm80ELb1ELb0ELb1ELb1ELb0ELb0ELb1ELb0EEENS1_21CollectiveEpilogueFwdINS6_IJS8_S8_S9_EEENS6_IJNS7_ILi1EEESH_SH_EEESB_SD_Li128ELb1ELb1ELb0ELb0EEENS1_19SingleTileSchedulerILb1ELb0ELb1ELi128EEEEEEEEEvNT_6ParamsE,"a",@progbits
	.sectionflags	@""
	.align	4
.nv.constant0._ZN7cutlass13device_kernelIN5flash19enable_sm80_to_sm89INS1_16FlashAttnFwdSm80INS1_25CollectiveMainloopFwdSm80ILi4ELi1ELb0EN4cute5tupleIJNS5_1CILi128EEENS7_ILi64EEES8_EEELi128ENS_10bfloat16_tEfNS_4arch4Sm80ELb1ELb0ELb1ELb1ELb0ELb0ELb1ELb0EEENS1_21CollectiveEpilogueFwdINS6_IJS8_S8_S9_EEENS6_IJNS7_ILi1EEESH_SH_EEESB_SD_Li128ELb1ELb1ELb0ELb0EEENS1_19SingleTileSchedulerILb1ELb0ELb1ELi128EEEEEEEEEvNT_6ParamsE:
	.zero		1576


//--------------------- .nv.constant0._ZN7cutlass13device_kernelIN5flash19enable_sm80_to_sm89INS1_16FlashAttnFwdSm80INS1_25CollectiveMainloopFwdSm80ILi4ELi1ELb0EN4cute5tupleIJNS5_1CILi128EEENS7_ILi64EEES8_EEELi128ENS_10bfloat16_tEfNS_4arch4Sm80ELb1ELb0ELb1ELb1ELb0ELb1ELb1ELb0EEENS1_21CollectiveEpilogueFwdINS6_IJS8_S8_S9_EEENS6_IJNS7_ILi1EEESH_SH_EEESB_SD_Li128ELb1ELb1ELb0ELb0EEENS1_19SingleTileSchedulerILb1ELb0ELb1ELi128EEEEEEEEEvNT_6ParamsE --------------------------
	.section	.nv.constant0._ZN7cutlass13device_kernelIN5flash19enable_sm80_to_sm89INS1_16FlashAttnFwdSm80INS1_25CollectiveMainloopFwdSm80ILi4ELi1ELb0EN4cute5tupleIJNS5_1CILi128EEENS7_ILi64EEES8_EEELi128ENS_10bfloat16_tEfNS_4arch4Sm80ELb1ELb0ELb1ELb1ELb0ELb1ELb1ELb0EEENS1_21CollectiveEpilogueFwdINS6_IJS8_S8_S9_EEENS6_IJNS7_ILi1EEESH_SH_EEESB_SD_Li128ELb1ELb1ELb0ELb0EEENS1_19SingleTileSchedulerILb1ELb0ELb1ELi128EEEEEEEEEvNT_6ParamsE,"a",@progbits
	.sectionflags	@""
	.align	4
.nv.constant0._ZN7cutlass13device_kernelIN5flash19enable_sm80_to_sm89INS1_16FlashAttnFwdSm80INS1_25CollectiveMainloopFwdSm80ILi4ELi1ELb0EN4cute5tupleIJNS5_1CILi128EEENS7_ILi64EEES8_EEELi128ENS_10bfloat16_tEfNS_4arch4Sm80ELb1ELb0ELb1ELb1ELb0ELb1ELb1ELb0EEENS1_21CollectiveEpilogueFwdINS6_IJS8_S8_S9_EEENS6_IJNS7_ILi1EEESH_SH_EEESB_SD_Li128ELb1ELb1ELb0ELb0EEENS1_19SingleTileSchedulerILb1ELb0ELb1ELi128EEEEEEEEEvNT_6ParamsE:
	.zero		1576


//--------------------- SYMBOLS --------------------------

	.type		.nv.reservedSmem.offset0,@object
	.size		.nv.reservedSmem.offset0,0x4
